//
// Generated by NVIDIA NVVM Compiler
//
// Compiler Build ID: CL-36424714
// Cuda compilation tools, release 13.0, V13.0.88
// Based on NVVM 20.0.0
//

.version 9.0
.target sm_100
.address_size 64

	// .globl	_Z11kernel_1t1ePfS_S_m

.visible .entry _Z11kernel_1t1ePfS_S_m(
	.param .u64 .ptr .align 1 _Z11kernel_1t1ePfS_S_m_param_0,
	.param .u64 .ptr .align 1 _Z11kernel_1t1ePfS_S_m_param_1,
	.param .u64 .ptr .align 1 _Z11kernel_1t1ePfS_S_m_param_2,
	.param .u64 _Z11kernel_1t1ePfS_S_m_param_3
)
{
	.reg .pred 	%p<2>;
	.reg .b32 	%r<11>;
	.reg .b32 	%f<4>;
	.reg .b64 	%rd<15>;

	ld.param.u64 	%rd1, [_Z11kernel_1t1ePfS_S_m_param_0];
	ld.param.u64 	%rd2, [_Z11kernel_1t1ePfS_S_m_param_1];
	ld.param.u64 	%rd3, [_Z11kernel_1t1ePfS_S_m_param_2];
	ld.param.u64 	%rd4, [_Z11kernel_1t1ePfS_S_m_param_3];
	mov.u32 	%r3, %tid.y;
	mov.u32 	%r4, %ctaid.y;
	mov.u32 	%r5, %ntid.y;
	mad.lo.s32 	%r1, %r4, %r5, %r3;
	mov.u32 	%r6, %tid.x;
	mov.u32 	%r7, %ctaid.x;
	mov.u32 	%r8, %ntid.x;
	mad.lo.s32 	%r2, %r7, %r8, %r6;
	cvt.u64.u32 	%rd5, %r1;
	cvt.s64.s32 	%rd6, %r2;
	max.u64 	%rd7, %rd5, %rd6;
	setp.ge.u64 	%p1, %rd7, %rd4;
	@%p1 bra 	$L__BB0_2;
	cvta.to.global.u64 	%rd8, %rd1;
	cvta.to.global.u64 	%rd9, %rd2;
	cvta.to.global.u64 	%rd10, %rd3;
	cvt.u32.u64 	%r9, %rd4;
	mad.lo.s32 	%r10, %r1, %r9, %r2;
	mul.wide.s32 	%rd11, %r10, 4;
	add.s64 	%rd12, %rd8, %rd11;
	ld.global.f32 	%f1, [%rd12];
	add.s64 	%rd13, %rd9, %rd11;
	ld.global.f32 	%f2, [%rd13];
	add.f32 	%f3, %f1, %f2;
	add.s64 	%rd14, %rd10, %rd11;
	st.global.f32 	[%rd14], %f3;
$L__BB0_2:
	ret;

}
	// .globl	_Z11kernel_1t1rPfS_S_m
.visible .entry _Z11kernel_1t1rPfS_S_m(
	.param .u64 .ptr .align 1 _Z11kernel_1t1rPfS_S_m_param_0,
	.param .u64 .ptr .align 1 _Z11kernel_1t1rPfS_S_m_param_1,
	.param .u64 .ptr .align 1 _Z11kernel_1t1rPfS_S_m_param_2,
	.param .u64 _Z11kernel_1t1rPfS_S_m_param_3
)
{
	.reg .pred 	%p<10>;
	.reg .b32 	%r<5>;
	.reg .b32 	%f<88>;
	.reg .b64 	%rd<134>;

	ld.param.u64 	%rd31, [_Z11kernel_1t1rPfS_S_m_param_0];
	ld.param.u64 	%rd32, [_Z11kernel_1t1rPfS_S_m_param_1];
	ld.param.u64 	%rd33, [_Z11kernel_1t1rPfS_S_m_param_2];
	ld.param.u64 	%rd30, [_Z11kernel_1t1rPfS_S_m_param_3];
	cvta.to.global.u64 	%rd1, %rd33;
	cvta.to.global.u64 	%rd2, %rd32;
	cvta.to.global.u64 	%rd3, %rd31;
	mov.u32 	%r1, %tid.x;
	mov.u32 	%r2, %ctaid.x;
	mov.u32 	%r3, %ntid.x;
	mad.lo.s32 	%r4, %r2, %r3, %r1;
	cvt.s64.s32 	%rd4, %r4;
	setp.le.u64 	%p1, %rd30, %rd4;
	@%p1 bra 	$L__BB1_12;
	mul.lo.s64 	%rd5, %rd30, %rd4;
	and.b64  	%rd6, %rd30, 15;
	setp.lt.u64 	%p2, %rd30, 16;
	mov.b64 	%rd130, 0;
	@%p2 bra 	$L__BB1_4;
	and.b64  	%rd130, %rd30, -16;
	shl.b64 	%rd35, %rd5, 2;
	add.s64 	%rd36, %rd35, 32;
	add.s64 	%rd127, %rd3, %rd36;
	add.s64 	%rd126, %rd2, %rd36;
	add.s64 	%rd125, %rd1, %rd36;
	mov.u64 	%rd128, %rd130;
$L__BB1_3:
	.pragma "nounroll";
	ld.global.f32 	%f1, [%rd127+-32];
	ld.global.f32 	%f2, [%rd126+-32];
	add.f32 	%f3, %f1, %f2;
	st.global.f32 	[%rd125+-32], %f3;
	ld.global.f32 	%f4, [%rd127+-28];
	ld.global.f32 	%f5, [%rd126+-28];
	add.f32 	%f6, %f4, %f5;
	st.global.f32 	[%rd125+-28], %f6;
	ld.global.f32 	%f7, [%rd127+-24];
	ld.global.f32 	%f8, [%rd126+-24];
	add.f32 	%f9, %f7, %f8;
	st.global.f32 	[%rd125+-24], %f9;
	ld.global.f32 	%f10, [%rd127+-20];
	ld.global.f32 	%f11, [%rd126+-20];
	add.f32 	%f12, %f10, %f11;
	st.global.f32 	[%rd125+-20], %f12;
	ld.global.f32 	%f13, [%rd127+-16];
	ld.global.f32 	%f14, [%rd126+-16];
	add.f32 	%f15, %f13, %f14;
	st.global.f32 	[%rd125+-16], %f15;
	ld.global.f32 	%f16, [%rd127+-12];
	ld.global.f32 	%f17, [%rd126+-12];
	add.f32 	%f18, %f16, %f17;
	st.global.f32 	[%rd125+-12], %f18;
	ld.global.f32 	%f19, [%rd127+-8];
	ld.global.f32 	%f20, [%rd126+-8];
	add.f32 	%f21, %f19, %f20;
	st.global.f32 	[%rd125+-8], %f21;
	ld.global.f32 	%f22, [%rd127+-4];
	ld.global.f32 	%f23, [%rd126+-4];
	add.f32 	%f24, %f22, %f23;
	st.global.f32 	[%rd125+-4], %f24;
	ld.global.f32 	%f25, [%rd127];
	ld.global.f32 	%f26, [%rd126];
	add.f32 	%f27, %f25, %f26;
	st.global.f32 	[%rd125], %f27;
	ld.global.f32 	%f28, [%rd127+4];
	ld.global.f32 	%f29, [%rd126+4];
	add.f32 	%f30, %f28, %f29;
	st.global.f32 	[%rd125+4], %f30;
	ld.global.f32 	%f31, [%rd127+8];
	ld.global.f32 	%f32, [%rd126+8];
	add.f32 	%f33, %f31, %f32;
	st.global.f32 	[%rd125+8], %f33;
	ld.global.f32 	%f34, [%rd127+12];
	ld.global.f32 	%f35, [%rd126+12];
	add.f32 	%f36, %f34, %f35;
	st.global.f32 	[%rd125+12], %f36;
	ld.global.f32 	%f37, [%rd127+16];
	ld.global.f32 	%f38, [%rd126+16];
	add.f32 	%f39, %f37, %f38;
	st.global.f32 	[%rd125+16], %f39;
	ld.global.f32 	%f40, [%rd127+20];
	ld.global.f32 	%f41, [%rd126+20];
	add.f32 	%f42, %f40, %f41;
	st.global.f32 	[%rd125+20], %f42;
	ld.global.f32 	%f43, [%rd127+24];
	ld.global.f32 	%f44, [%rd126+24];
	add.f32 	%f45, %f43, %f44;
	st.global.f32 	[%rd125+24], %f45;
	ld.global.f32 	%f46, [%rd127+28];
	ld.global.f32 	%f47, [%rd126+28];
	add.f32 	%f48, %f46, %f47;
	st.global.f32 	[%rd125+28], %f48;
	add.s64 	%rd128, %rd128, -16;
	add.s64 	%rd127, %rd127, 64;
	add.s64 	%rd126, %rd126, 64;
	add.s64 	%rd125, %rd125, 64;
	setp.ne.s64 	%p3, %rd128, 0;
	@%p3 bra 	$L__BB1_3;
$L__BB1_4:
	setp.eq.s64 	%p4, %rd6, 0;
	@%p4 bra 	$L__BB1_12;
	and.b64  	%rd20, %rd30, 7;
	setp.lt.u64 	%p5, %rd6, 8;
	@%p5 bra 	$L__BB1_7;
	add.s64 	%rd37, %rd130, %rd5;
	shl.b64 	%rd38, %rd37, 2;
	add.s64 	%rd39, %rd3, %rd38;
	ld.global.f32 	%f49, [%rd39];
	add.s64 	%rd40, %rd2, %rd38;
	ld.global.f32 	%f50, [%rd40];
	add.f32 	%f51, %f49, %f50;
	add.s64 	%rd41, %rd1, %rd38;
	st.global.f32 	[%rd41], %f51;
	add.s64 	%rd42, %rd130, 1;
	and.b64  	%rd43, %rd42, 4294967295;
	add.s64 	%rd44, %rd43, %rd5;
	shl.b64 	%rd45, %rd44, 2;
	add.s64 	%rd46, %rd3, %rd45;
	ld.global.f32 	%f52, [%rd46];
	add.s64 	%rd47, %rd2, %rd45;
	ld.global.f32 	%f53, [%rd47];
	add.f32 	%f54, %f52, %f53;
	add.s64 	%rd48, %rd1, %rd45;
	st.global.f32 	[%rd48], %f54;
	add.s64 	%rd49, %rd130, 2;
	and.b64  	%rd50, %rd49, 4294967295;
	add.s64 	%rd51, %rd50, %rd5;
	shl.b64 	%rd52, %rd51, 2;
	add.s64 	%rd53, %rd3, %rd52;
	ld.global.f32 	%f55, [%rd53];
	add.s64 	%rd54, %rd2, %rd52;
	ld.global.f32 	%f56, [%rd54];
	add.f32 	%f57, %f55, %f56;
	add.s64 	%rd55, %rd1, %rd52;
	st.global.f32 	[%rd55], %f57;
	add.s64 	%rd56, %rd130, 3;
	and.b64  	%rd57, %rd56, 4294967295;
	add.s64 	%rd58, %rd57, %rd5;
	shl.b64 	%rd59, %rd58, 2;
	add.s64 	%rd60, %rd3, %rd59;
	ld.global.f32 	%f58, [%rd60];
	add.s64 	%rd61, %rd2, %rd59;
	ld.global.f32 	%f59, [%rd61];
	add.f32 	%f60, %f58, %f59;
	add.s64 	%rd62, %rd1, %rd59;
	st.global.f32 	[%rd62], %f60;
	add.s64 	%rd63, %rd130, 4;
	and.b64  	%rd64, %rd63, 4294967295;
	add.s64 	%rd65, %rd64, %rd5;
	shl.b64 	%rd66, %rd65, 2;
	add.s64 	%rd67, %rd3, %rd66;
	ld.global.f32 	%f61, [%rd67];
	add.s64 	%rd68, %rd2, %rd66;
	ld.global.f32 	%f62, [%rd68];
	add.f32 	%f63, %f61, %f62;
	add.s64 	%rd69, %rd1, %rd66;
	st.global.f32 	[%rd69], %f63;
	add.s64 	%rd70, %rd130, 5;
	and.b64  	%rd71, %rd70, 4294967295;
	add.s64 	%rd72, %rd71, %rd5;
	shl.b64 	%rd73, %rd72, 2;
	add.s64 	%rd74, %rd3, %rd73;
	ld.global.f32 	%f64, [%rd74];
	add.s64 	%rd75, %rd2, %rd73;
	ld.global.f32 	%f65, [%rd75];
	add.f32 	%f66, %f64, %f65;
	add.s64 	%rd76, %rd1, %rd73;
	st.global.f32 	[%rd76], %f66;
	add.s64 	%rd77, %rd130, 6;
	and.b64  	%rd78, %rd77, 4294967295;
	add.s64 	%rd79, %rd78, %rd5;
	shl.b64 	%rd80, %rd79, 2;
	add.s64 	%rd81, %rd3, %rd80;
	ld.global.f32 	%f67, [%rd81];
	add.s64 	%rd82, %rd2, %rd80;
	ld.global.f32 	%f68, [%rd82];
	add.f32 	%f69, %f67, %f68;
	add.s64 	%rd83, %rd1, %rd80;
	st.global.f32 	[%rd83], %f69;
	add.s64 	%rd84, %rd130, 7;
	and.b64  	%rd85, %rd84, 4294967295;
	add.s64 	%rd86, %rd85, %rd5;
	shl.b64 	%rd87, %rd86, 2;
	add.s64 	%rd88, %rd3, %rd87;
	ld.global.f32 	%f70, [%rd88];
	add.s64 	%rd89, %rd2, %rd87;
	ld.global.f32 	%f71, [%rd89];
	add.f32 	%f72, %f70, %f71;
	add.s64 	%rd90, %rd1, %rd87;
	st.global.f32 	[%rd90], %f72;
	add.s64 	%rd91, %rd130, 8;
	and.b64  	%rd130, %rd91, 4294967295;
$L__BB1_7:
	setp.eq.s64 	%p6, %rd20, 0;
	@%p6 bra 	$L__BB1_12;
	and.b64  	%rd132, %rd30, 3;
	setp.lt.u64 	%p7, %rd20, 4;
	@%p7 bra 	$L__BB1_10;
	add.s64 	%rd92, %rd130, %rd5;
	shl.b64 	%rd93, %rd92, 2;
	add.s64 	%rd94, %rd3, %rd93;
	ld.global.f32 	%f73, [%rd94];
	add.s64 	%rd95, %rd2, %rd93;
	ld.global.f32 	%f74, [%rd95];
	add.f32 	%f75, %f73, %f74;
	add.s64 	%rd96, %rd1, %rd93;
	st.global.f32 	[%rd96], %f75;
	add.s64 	%rd97, %rd130, 1;
	and.b64  	%rd98, %rd97, 4294967295;
	add.s64 	%rd99, %rd98, %rd5;
	shl.b64 	%rd100, %rd99, 2;
	add.s64 	%rd101, %rd3, %rd100;
	ld.global.f32 	%f76, [%rd101];
	add.s64 	%rd102, %rd2, %rd100;
	ld.global.f32 	%f77, [%rd102];
	add.f32 	%f78, %f76, %f77;
	add.s64 	%rd103, %rd1, %rd100;
	st.global.f32 	[%rd103], %f78;
	add.s64 	%rd104, %rd130, 2;
	and.b64  	%rd105, %rd104, 4294967295;
	add.s64 	%rd106, %rd105, %rd5;
	shl.b64 	%rd107, %rd106, 2;
	add.s64 	%rd108, %rd3, %rd107;
	ld.global.f32 	%f79, [%rd108];
	add.s64 	%rd109, %rd2, %rd107;
	ld.global.f32 	%f80, [%rd109];
	add.f32 	%f81, %f79, %f80;
	add.s64 	%rd110, %rd1, %rd107;
	st.global.f32 	[%rd110], %f81;
	add.s64 	%rd111, %rd130, 3;
	and.b64  	%rd112, %rd111, 4294967295;
	add.s64 	%rd113, %rd112, %rd5;
	shl.b64 	%rd114, %rd113, 2;
	add.s64 	%rd115, %rd3, %rd114;
	ld.global.f32 	%f82, [%rd115];
	add.s64 	%rd116, %rd2, %rd114;
	ld.global.f32 	%f83, [%rd116];
	add.f32 	%f84, %f82, %f83;
	add.s64 	%rd117, %rd1, %rd114;
	st.global.f32 	[%rd117], %f84;
	add.s64 	%rd118, %rd130, 4;
	and.b64  	%rd130, %rd118, 4294967295;
$L__BB1_10:
	setp.eq.s64 	%p8, %rd132, 0;
	@%p8 bra 	$L__BB1_12;
$L__BB1_11:
	.pragma "nounroll";
	add.s64 	%rd119, %rd130, %rd5;
	shl.b64 	%rd120, %rd119, 2;
	add.s64 	%rd121, %rd3, %rd120;
	ld.global.f32 	%f85, [%rd121];
	add.s64 	%rd122, %rd2, %rd120;
	ld.global.f32 	%f86, [%rd122];
	add.f32 	%f87, %f85, %f86;
	add.s64 	%rd123, %rd1, %rd120;
	st.global.f32 	[%rd123], %f87;
	add.s64 	%rd124, %rd130, 1;
	and.b64  	%rd130, %rd124, 4294967295;
	add.s64 	%rd132, %rd132, -1;
	setp.ne.s64 	%p9, %rd132, 0;
	@%p9 bra 	$L__BB1_11;
$L__BB1_12:
	ret;

}
	// .globl	_Z11kernel_1t1cPfS_S_m
.visible .entry _Z11kernel_1t1cPfS_S_m(
	.param .u64 .ptr .align 1 _Z11kernel_1t1cPfS_S_m_param_0,
	.param .u64 .ptr .align 1 _Z11kernel_1t1cPfS_S_m_param_1,
	.param .u64 .ptr .align 1 _Z11kernel_1t1cPfS_S_m_param_2,
	.param .u64 _Z11kernel_1t1cPfS_S_m_param_3
)
{
	.reg .pred 	%p<10>;
	.reg .b32 	%r<5>;
	.reg .b32 	%f<46>;
	.reg .b64 	%rd<100>;

	ld.param.u64 	%rd21, [_Z11kernel_1t1cPfS_S_m_param_0];
	ld.param.u64 	%rd22, [_Z11kernel_1t1cPfS_S_m_param_1];
	ld.param.u64 	%rd23, [_Z11kernel_1t1cPfS_S_m_param_2];
	ld.param.u64 	%rd20, [_Z11kernel_1t1cPfS_S_m_param_3];
	cvta.to.global.u64 	%rd1, %rd23;
	cvta.to.global.u64 	%rd2, %rd22;
	cvta.to.global.u64 	%rd3, %rd21;
	mov.u32 	%r1, %tid.x;
	mov.u32 	%r2, %ctaid.x;
	mov.u32 	%r3, %ntid.x;
	mad.lo.s32 	%r4, %r2, %r3, %r1;
	cvt.s64.s32 	%rd4, %r4;
	setp.le.u64 	%p1, %rd20, %rd4;
	@%p1 bra 	$L__BB2_12;
	and.b64  	%rd5, %rd20, 7;
	setp.lt.u64 	%p2, %rd20, 8;
	mov.b64 	%rd98, 0;
	@%p2 bra 	$L__BB2_4;
	and.b64  	%rd98, %rd20, -8;
	shl.b64 	%rd95, %rd4, 2;
	shl.b64 	%rd8, %rd20, 5;
	shl.b64 	%rd9, %rd20, 2;
	mov.u64 	%rd96, %rd98;
$L__BB2_3:
	.pragma "nounroll";
	add.s64 	%rd25, %rd3, %rd95;
	ld.global.f32 	%f1, [%rd25];
	add.s64 	%rd26, %rd2, %rd95;
	ld.global.f32 	%f2, [%rd26];
	add.f32 	%f3, %f1, %f2;
	add.s64 	%rd27, %rd1, %rd95;
	st.global.f32 	[%rd27], %f3;
	add.s64 	%rd28, %rd25, %rd9;
	ld.global.f32 	%f4, [%rd28];
	add.s64 	%rd29, %rd26, %rd9;
	ld.global.f32 	%f5, [%rd29];
	add.f32 	%f6, %f4, %f5;
	add.s64 	%rd30, %rd27, %rd9;
	st.global.f32 	[%rd30], %f6;
	add.s64 	%rd31, %rd28, %rd9;
	ld.global.f32 	%f7, [%rd31];
	add.s64 	%rd32, %rd29, %rd9;
	ld.global.f32 	%f8, [%rd32];
	add.f32 	%f9, %f7, %f8;
	add.s64 	%rd33, %rd30, %rd9;
	st.global.f32 	[%rd33], %f9;
	add.s64 	%rd34, %rd31, %rd9;
	ld.global.f32 	%f10, [%rd34];
	add.s64 	%rd35, %rd32, %rd9;
	ld.global.f32 	%f11, [%rd35];
	add.f32 	%f12, %f10, %f11;
	add.s64 	%rd36, %rd33, %rd9;
	st.global.f32 	[%rd36], %f12;
	add.s64 	%rd37, %rd34, %rd9;
	ld.global.f32 	%f13, [%rd37];
	add.s64 	%rd38, %rd35, %rd9;
	ld.global.f32 	%f14, [%rd38];
	add.f32 	%f15, %f13, %f14;
	add.s64 	%rd39, %rd36, %rd9;
	st.global.f32 	[%rd39], %f15;
	add.s64 	%rd40, %rd37, %rd9;
	ld.global.f32 	%f16, [%rd40];
	add.s64 	%rd41, %rd38, %rd9;
	ld.global.f32 	%f17, [%rd41];
	add.f32 	%f18, %f16, %f17;
	add.s64 	%rd42, %rd39, %rd9;
	st.global.f32 	[%rd42], %f18;
	add.s64 	%rd43, %rd40, %rd9;
	ld.global.f32 	%f19, [%rd43];
	add.s64 	%rd44, %rd41, %rd9;
	ld.global.f32 	%f20, [%rd44];
	add.f32 	%f21, %f19, %f20;
	add.s64 	%rd45, %rd42, %rd9;
	st.global.f32 	[%rd45], %f21;
	add.s64 	%rd46, %rd43, %rd9;
	ld.global.f32 	%f22, [%rd46];
	add.s64 	%rd47, %rd44, %rd9;
	ld.global.f32 	%f23, [%rd47];
	add.f32 	%f24, %f22, %f23;
	add.s64 	%rd48, %rd45, %rd9;
	st.global.f32 	[%rd48], %f24;
	add.s64 	%rd96, %rd96, -8;
	add.s64 	%rd95, %rd95, %rd8;
	setp.ne.s64 	%p3, %rd96, 0;
	@%p3 bra 	$L__BB2_3;
$L__BB2_4:
	setp.eq.s64 	%p4, %rd5, 0;
	@%p4 bra 	$L__BB2_12;
	and.b64  	%rd15, %rd20, 3;
	setp.lt.u64 	%p5, %rd5, 4;
	@%p5 bra 	$L__BB2_7;
	mad.lo.s64 	%rd49, %rd98, %rd20, %rd4;
	shl.b64 	%rd50, %rd49, 2;
	add.s64 	%rd51, %rd3, %rd50;
	ld.global.f32 	%f25, [%rd51];
	add.s64 	%rd52, %rd2, %rd50;
	ld.global.f32 	%f26, [%rd52];
	add.f32 	%f27, %f25, %f26;
	add.s64 	%rd53, %rd1, %rd50;
	st.global.f32 	[%rd53], %f27;
	add.s64 	%rd54, %rd98, 1;
	and.b64  	%rd55, %rd54, 4294967295;
	mad.lo.s64 	%rd56, %rd55, %rd20, %rd4;
	shl.b64 	%rd57, %rd56, 2;
	add.s64 	%rd58, %rd3, %rd57;
	ld.global.f32 	%f28, [%rd58];
	add.s64 	%rd59, %rd2, %rd57;
	ld.global.f32 	%f29, [%rd59];
	add.f32 	%f30, %f28, %f29;
	add.s64 	%rd60, %rd1, %rd57;
	st.global.f32 	[%rd60], %f30;
	add.s64 	%rd61, %rd98, 2;
	and.b64  	%rd62, %rd61, 4294967295;
	mad.lo.s64 	%rd63, %rd62, %rd20, %rd4;
	shl.b64 	%rd64, %rd63, 2;
	add.s64 	%rd65, %rd3, %rd64;
	ld.global.f32 	%f31, [%rd65];
	add.s64 	%rd66, %rd2, %rd64;
	ld.global.f32 	%f32, [%rd66];
	add.f32 	%f33, %f31, %f32;
	add.s64 	%rd67, %rd1, %rd64;
	st.global.f32 	[%rd67], %f33;
	add.s64 	%rd68, %rd98, 3;
	and.b64  	%rd69, %rd68, 4294967295;
	mad.lo.s64 	%rd70, %rd69, %rd20, %rd4;
	shl.b64 	%rd71, %rd70, 2;
	add.s64 	%rd72, %rd3, %rd71;
	ld.global.f32 	%f34, [%rd72];
	add.s64 	%rd73, %rd2, %rd71;
	ld.global.f32 	%f35, [%rd73];
	add.f32 	%f36, %f34, %f35;
	add.s64 	%rd74, %rd1, %rd71;
	st.global.f32 	[%rd74], %f36;
	add.s64 	%rd75, %rd98, 4;
	and.b64  	%rd98, %rd75, 4294967295;
$L__BB2_7:
	setp.eq.s64 	%p6, %rd15, 0;
	@%p6 bra 	$L__BB2_12;
	setp.eq.s64 	%p7, %rd15, 1;
	@%p7 bra 	$L__BB2_10;
	mad.lo.s64 	%rd76, %rd98, %rd20, %rd4;
	shl.b64 	%rd77, %rd76, 2;
	add.s64 	%rd78, %rd3, %rd77;
	ld.global.f32 	%f37, [%rd78];
	add.s64 	%rd79, %rd2, %rd77;
	ld.global.f32 	%f38, [%rd79];
	add.f32 	%f39, %f37, %f38;
	add.s64 	%rd80, %rd1, %rd77;
	st.global.f32 	[%rd80], %f39;
	add.s64 	%rd81, %rd98, 1;
	and.b64  	%rd82, %rd81, 4294967295;
	mad.lo.s64 	%rd83, %rd82, %rd20, %rd4;
	shl.b64 	%rd84, %rd83, 2;
	add.s64 	%rd85, %rd3, %rd84;
	ld.global.f32 	%f40, [%rd85];
	add.s64 	%rd86, %rd2, %rd84;
	ld.global.f32 	%f41, [%rd86];
	add.f32 	%f42, %f40, %f41;
	add.s64 	%rd87, %rd1, %rd84;
	st.global.f32 	[%rd87], %f42;
	add.s64 	%rd88, %rd98, 2;
	and.b64  	%rd98, %rd88, 4294967295;
$L__BB2_10:
	and.b64  	%rd89, %rd20, 1;
	setp.eq.b64 	%p8, %rd89, 1;
	not.pred 	%p9, %p8;
	@%p9 bra 	$L__BB2_12;
	mad.lo.s64 	%rd90, %rd98, %rd20, %rd4;
	shl.b64 	%rd91, %rd90, 2;
	add.s64 	%rd92, %rd3, %rd91;
	ld.global.f32 	%f43, [%rd92];
	add.s64 	%rd93, %rd2, %rd91;
	ld.global.f32 	%f44, [%rd93];
	add.f32 	%f45, %f43, %f44;
	add.s64 	%rd94, %rd1, %rd91;
	st.global.f32 	[%rd94], %f45;
$L__BB2_12:
	ret;

}


// ===== COMPILED SASS (sm_100) =====

	.target	sm_100

	.elftype	@"ET_EXEC"


//--------------------- .note.nv.tkinfo           --------------------------
	.section	.note.nv.tkinfo,"",@"SHT_NOTE"
	.sectionflags	@"SHF_NOTE_NV_TKINFO"
	.tkinfo
        /*0018*/ 	.word	0x00000002
        /*0030*/ 	.string	""
        /*0030*/ 	.string	"ptxas"
        /*0030*/ 	.string	"Cuda compilation tools, release 13.0, V13.0.88"
        /*0030*/ 	.string	"Build cuda_13.0.r13.0/compiler.36424714_0"
        /*0030*/ 	.string	"-arch sm_100 -m 64 "



//--------------------- .note.nv.cuinfo           --------------------------
	.section	.note.nv.cuinfo,"",@"SHT_NOTE"
	.sectionflags	@"SHF_NOTE_NV_CUINFO"
        /*0018*/ 	.short	0x0002
        /*001a*/ 	.short	0x0064
        /*001c*/ 	.short	0x0082
	.zero		2


//--------------------- .nv.info                  --------------------------
	.section	.nv.info,"",@"SHT_CUDA_INFO"
	.align	4


	//----- nvinfo : EIATTR_REGCOUNT
	.align		4
        /*0000*/ 	.byte	0x04, 0x2f
        /*0002*/ 	.short	(.L_1 - .L_0)
	.align		4
.L_0:
        /*0004*/ 	.word	index@(_Z11kernel_1t1ePfS_S_m)
        /*0008*/ 	.word	0x0000000c


	//----- nvinfo : EIATTR_FRAME_SIZE
	.align		4
.L_1:
        /*000c*/ 	.byte	0x04, 0x11
        /*000e*/ 	.short	(.L_3 - .L_2)
	.align		4
.L_2:
        /*0010*/ 	.word	index@(_Z11kernel_1t1ePfS_S_m)
        /*0014*/ 	.word	0x00000000


	//----- nvinfo : EIATTR_REGCOUNT
	.align		4
.L_3:
        /*0018*/ 	.byte	0x04, 0x2f
        /*001a*/ 	.short	(.L_5 - .L_4)
	.align		4
.L_4:
        /*001c*/ 	.word	index@(_Z11kernel_1t1rPfS_S_m)
        /*0020*/ 	.word	0x00000017


	//----- nvinfo : EIATTR_FRAME_SIZE
	.align		4
.L_5:
        /*0024*/ 	.byte	0x04, 0x11
        /*0026*/ 	.short	(.L_7 - .L_6)
	.align		4
.L_6:
        /*0028*/ 	.word	index@(_Z11kernel_1t1rPfS_S_m)
        /*002c*/ 	.word	0x00000000


	//----- nvinfo : EIATTR_REGCOUNT
	.align		4
.L_7:
        /*0030*/ 	.byte	0x04, 0x2f
        /*0032*/ 	.short	(.L_9 - .L_8)
	.align		4
.L_8:
        /*0034*/ 	.word	index@(_Z11kernel_1t1cPfS_S_m)
        /*0038*/ 	.word	0x00000020


	//----- nvinfo : EIATTR_FRAME_SIZE
	.align		4
.L_9:
        /*003c*/ 	.byte	0x04, 0x11
        /*003e*/ 	.short	(.L_11 - .L_10)
	.align		4
.L_10:
        /*0040*/ 	.word	index@(_Z11kernel_1t1cPfS_S_m)
        /*0044*/ 	.word	0x00000000


	//----- nvinfo : EIATTR_MIN_STACK_SIZE
	.align		4
.L_11:
        /*0048*/ 	.byte	0x04, 0x12
        /*004a*/ 	.short	(.L_13 - .L_12)
	.align		4
.L_12:
        /*004c*/ 	.word	index@(_Z11kernel_1t1cPfS_S_m)
        /*0050*/ 	.word	0x00000000


	//----- nvinfo : EIATTR_MIN_STACK_SIZE
	.align		4
.L_13:
        /*0054*/ 	.byte	0x04, 0x12
        /*0056*/ 	.short	(.L_15 - .L_14)
	.align		4
.L_14:
        /*0058*/ 	.word	index@(_Z11kernel_1t1rPfS_S_m)
        /*005c*/ 	.word	0x00000000


	//----- nvinfo : EIATTR_MIN_STACK_SIZE
	.align		4
.L_15:
        /*0060*/ 	.byte	0x04, 0x12
        /*0062*/ 	.short	(.L_17 - .L_16)
	.align		4
.L_16:
        /*0064*/ 	.word	index@(_Z11kernel_1t1ePfS_S_m)
        /*0068*/ 	.word	0x00000000
.L_17:


//--------------------- .nv.compat                --------------------------
	.section	.nv.compat,"",@"SHT_CUDA_COMPAT_INFO"
	.align	4
        /*0000*/ 	.byte	0x02, 0x09, 0x00, 0x00, 0x02, 0x02, 0x01, 0x00, 0x02, 0x05, 0x05, 0x00, 0x03, 0x07, 0x01, 0x01
        /*0010*/ 	.byte	0x02, 0x03, 0x00, 0x00, 0x02, 0x06, 0x01, 0x00, 0x04, 0x0b, 0x08, 0x00, 0x09, 0x00, 0x00, 0x00
        /*0020*/ 	.byte	0x00, 0x00, 0x00, 0x00


//--------------------- .nv.info._Z11kernel_1t1cPfS_S_m --------------------------
	.section	.nv.info._Z11kernel_1t1cPfS_S_m,"",@"SHT_CUDA_INFO"
	.sectionflags	@""
	.align	4


	//----- nvinfo : EIATTR_CUDA_API_VERSION
	.align		4
        /*0000*/ 	.byte	0x04, 0x37
        /*0002*/ 	.short	(.L_19 - .L_18)
.L_18:
        /*0004*/ 	.word	0x00000082


	//----- nvinfo : EIATTR_KPARAM_INFO
	.align		4
.L_19:
        /*0008*/ 	.byte	0x04, 0x17
        /*000a*/ 	.short	(.L_21 - .L_20)
.L_20:
        /*000c*/ 	.word	0x00000000
        /*0010*/ 	.short	0x0003
        /*0012*/ 	.short	0x0018
        /*0014*/ 	.byte	0x00, 0xf0, 0x21, 0x00


	//----- nvinfo : EIATTR_KPARAM_INFO
	.align		4
.L_21:
        /*0018*/ 	.byte	0x04, 0x17
        /*001a*/ 	.short	(.L_23 - .L_22)
.L_22:
        /*001c*/ 	.word	0x00000000
        /*0020*/ 	.short	0x0002
        /*0022*/ 	.short	0x0010
        /*0024*/ 	.byte	0x00, 0xf5, 0x21, 0x00


	//----- nvinfo : EIATTR_KPARAM_INFO
	.align		4
.L_23:
        /*0028*/ 	.byte	0x04, 0x17
        /*002a*/ 	.short	(.L_25 - .L_24)
.L_24:
        /*002c*/ 	.word	0x00000000
        /*0030*/ 	.short	0x0001
        /*0032*/ 	.short	0x0008
        /*0034*/ 	.byte	0x00, 0xf5, 0x21, 0x00


	//----- nvinfo : EIATTR_KPARAM_INFO
	.align		4
.L_25:
        /*0038*/ 	.byte	0x04, 0x17
        /*003a*/ 	.short	(.L_27 - .L_26)
.L_26:
        /*003c*/ 	.word	0x00000000
        /*0040*/ 	.short	0x0000
        /*0042*/ 	.short	0x0000
        /*0044*/ 	.byte	0x00, 0xf5, 0x21, 0x00


	//----- nvinfo : EIATTR_SPARSE_MMA_MASK
	.align		4
.L_27:
        /*0048*/ 	.byte	0x03, 0x50
        /*004a*/ 	.short	0x0000


	//----- nvinfo : EIATTR_MAXREG_COUNT
	.align		4
        /*004c*/ 	.byte	0x03, 0x1b
        /*004e*/ 	.short	0x00ff


	//----- nvinfo : EIATTR_MERCURY_ISA_VERSION
	.align		4
        /*0050*/ 	.byte	0x03, 0x5f
        /*0052*/ 	.short	0x0101


	//----- nvinfo : EIATTR_VRC_CTA_INIT_COUNT
	.align		4
        /*0054*/ 	.byte	0x02, 0x4a
	.zero		1
	.zero		1


	//----- nvinfo : EIATTR_EXIT_INSTR_OFFSETS
	.align		4
        /*0058*/ 	.byte	0x04, 0x1c
        /*005a*/ 	.short	(.L_29 - .L_28)


	//   ....[0]....
.L_28:
        /*005c*/ 	.word	0x00000090


	//   ....[1]....
        /*0060*/ 	.word	0x00000750


	//   ....[2]....
        /*0064*/ 	.word	0x00000bd0


	//   ....[3]....
        /*0068*/ 	.word	0x00000e70


	//   ....[4]....
        /*006c*/ 	.word	0x00000fa0


	//----- nvinfo : EIATTR_CBANK_PARAM_SIZE
	.align		4
.L_29:
        /*0070*/ 	.byte	0x03, 0x19
        /*0072*/ 	.short	0x0020


	//----- nvinfo : EIATTR_PARAM_CBANK
	.align		4
        /*0074*/ 	.byte	0x04, 0x0a
        /*0076*/ 	.short	(.L_31 - .L_30)
	.align		4
.L_30:
        /*0078*/ 	.word	index@(.nv.constant0._Z11kernel_1t1cPfS_S_m)
        /*007c*/ 	.short	0x0380
        /*007e*/ 	.short	0x0020


	//----- nvinfo : EIATTR_SW_WAR
	.align		4
.L_31:
        /*0080*/ 	.byte	0x04, 0x36
        /*0082*/ 	.short	(.L_33 - .L_32)
.L_32:
        /*0084*/ 	.word	0x00000008
.L_33:


//--------------------- .nv.info._Z11kernel_1t1rPfS_S_m --------------------------
	.section	.nv.info._Z11kernel_1t1rPfS_S_m,"",@"SHT_CUDA_INFO"
	.sectionflags	@""
	.align	4


	//----- nvinfo : EIATTR_CUDA_API_VERSION
	.align		4
        /*0000*/ 	.byte	0x04, 0x37
        /*0002*/ 	.short	(.L_35 - .L_34)
.L_34:
        /*0004*/ 	.word	0x00000082


	//----- nvinfo : EIATTR_KPARAM_INFO
	.align		4
.L_35:
        /*0008*/ 	.byte	0x04, 0x17
        /*000a*/ 	.short	(.L_37 - .L_36)
.L_36:
        /*000c*/ 	.word	0x00000000
        /*0010*/ 	.short	0x0003
        /*0012*/ 	.short	0x0018
        /*0014*/ 	.byte	0x00, 0xf0, 0x21, 0x00


	//----- nvinfo : EIATTR_KPARAM_INFO
	.align		4
.L_37:
        /*0018*/ 	.byte	0x04, 0x17
        /*001a*/ 	.short	(.L_39 - .L_38)
.L_38:
        /*001c*/ 	.word	0x00000000
        /*0020*/ 	.short	0x0002
        /*0022*/ 	.short	0x0010
        /*0024*/ 	.byte	0x00, 0xf5, 0x21, 0x00


	//----- nvinfo : EIATTR_KPARAM_INFO
	.align		4
.L_39:
        /*0028*/ 	.byte	0x04, 0x17
        /*002a*/ 	.short	(.L_41 - .L_40)
.L_40:
        /*002c*/ 	.word	0x00000000
        /*0030*/ 	.short	0x0001
        /*0032*/ 	.short	0x0008
        /*0034*/ 	.byte	0x00, 0xf5, 0x21, 0x00


	//----- nvinfo : EIATTR_KPARAM_INFO
	.align		4
.L_41:
        /*0038*/ 	.byte	0x04, 0x17
        /*003a*/ 	.short	(.L_43 - .L_42)
.L_42:
        /*003c*/ 	.word	0x00000000
        /*0040*/ 	.short	0x0000
        /*0042*/ 	.short	0x0000
        /*0044*/ 	.byte	0x00, 0xf5, 0x21, 0x00


	//----- nvinfo : EIATTR_SPARSE_MMA_MASK
	.align		4
.L_43:
        /*0048*/ 	.byte	0x03, 0x50
        /*004a*/ 	.short	0x0000


	//----- nvinfo : EIATTR_MAXREG_COUNT
	.align		4
        /*004c*/ 	.byte	0x03, 0x1b
        /*004e*/ 	.short	0x00ff


	//----- nvinfo : EIATTR_MERCURY_ISA_VERSION
	.align		4
        /*0050*/ 	.byte	0x03, 0x5f
        /*0052*/ 	.short	0x0101


	//----- nvinfo : EIATTR_VRC_CTA_INIT_COUNT
	.align		4
        /*0054*/ 	.byte	0x02, 0x4a
	.zero		1
	.zero		1


	//----- nvinfo : EIATTR_EXIT_INSTR_OFFSETS
	.align		4
        /*0058*/ 	.byte	0x04, 0x1c
        /*005a*/ 	.short	(.L_45 - .L_44)


	//   ....[0]....
.L_44:
        /*005c*/ 	.word	0x00000090


	//   ....[1]....
        /*0060*/ 	.word	0x00000720


	//   ....[2]....
        /*0064*/ 	.word	0x00000f40


	//   ....[3]....
        /*0068*/ 	.word	0x000013d0


	//   ....[4]....
        /*006c*/ 	.word	0x00001530


	//----- nvinfo : EIATTR_CBANK_PARAM_SIZE
	.align		4
.L_45:
        /*0070*/ 	.byte	0x03, 0x19
        /*0072*/ 	.short	0x0020


	//----- nvinfo : EIATTR_PARAM_CBANK
	.align		4
        /*0074*/ 	.byte	0x04, 0x0a
        /*0076*/ 	.short	(.L_47 - .L_46)
	.align		4
.L_46:
        /*0078*/ 	.word	index@(.nv.constant0._Z11kernel_1t1rPfS_S_m)
        /*007c*/ 	.short	0x0380
        /*007e*/ 	.short	0x0020


	//----- nvinfo : EIATTR_SW_WAR
	.align		4
.L_47:
        /*0080*/ 	.byte	0x04, 0x36
        /*0082*/ 	.short	(.L_49 - .L_48)
.L_48:
        /*0084*/ 	.word	0x00000008
.L_49:


//--------------------- .nv.info._Z11kernel_1t1ePfS_S_m --------------------------
	.section	.nv.info._Z11kernel_1t1ePfS_S_m,"",@"SHT_CUDA_INFO"
	.sectionflags	@""
	.align	4


	//----- nvinfo : EIATTR_CUDA_API_VERSION
	.align		4
        /*0000*/ 	.byte	0x04, 0x37
        /*0002*/ 	.short	(.L_51 - .L_50)
.L_50:
        /*0004*/ 	.word	0x00000082


	//----- nvinfo : EIATTR_KPARAM_INFO
	.align		4
.L_51:
        /*0008*/ 	.byte	0x04, 0x17
        /*000a*/ 	.short	(.L_53 - .L_52)
.L_52:
        /*000c*/ 	.word	0x00000000
        /*0010*/ 	.short	0x0003
        /*0012*/ 	.short	0x0018
        /*0014*/ 	.byte	0x00, 0xf0, 0x21, 0x00


	//----- nvinfo : EIATTR_KPARAM_INFO
	.align		4
.L_53:
        /*0018*/ 	.byte	0x04, 0x17
        /*001a*/ 	.short	(.L_55 - .L_54)
.L_54:
        /*001c*/ 	.word	0x00000000
        /*0020*/ 	.short	0x0002
        /*0022*/ 	.short	0x0010
        /*0024*/ 	.byte	0x00, 0xf5, 0x21, 0x00


	//----- nvinfo : EIATTR_KPARAM_INFO
	.align		4
.L_55:
        /*0028*/ 	.byte	0x04, 0x17
        /*002a*/ 	.short	(.L_57 - .L_56)
.L_56:
        /*002c*/ 	.word	0x00000000
        /*0030*/ 	.short	0x0001
        /*0032*/ 	.short	0x0008
        /*0034*/ 	.byte	0x00, 0xf5, 0x21, 0x00


	//----- nvinfo : EIATTR_KPARAM_INFO
	.align		4
.L_57:
        /*0038*/ 	.byte	0x04, 0x17
        /*003a*/ 	.short	(.L_59 - .L_58)
.L_58:
        /*003c*/ 	.word	0x00000000
        /*0040*/ 	.short	0x0000
        /*0042*/ 	.short	0x0000
        /*0044*/ 	.byte	0x00, 0xf5, 0x21, 0x00


	//----- nvinfo : EIATTR_SPARSE_MMA_MASK
	.align		4
.L_59:
        /*0048*/ 	.byte	0x03, 0x50
        /*004a*/ 	.short	0x0000


	//----- nvinfo : EIATTR_MAXREG_COUNT
	.align		4
        /*004c*/ 	.byte	0x03, 0x1b
        /*004e*/ 	.short	0x00ff


	//----- nvinfo : EIATTR_MERCURY_ISA_VERSION
	.align		4
        /*0050*/ 	.byte	0x03, 0x5f
        /*0052*/ 	.short	0x0101


	//----- nvinfo : EIATTR_VRC_CTA_INIT_COUNT
	.align		4
        /*0054*/ 	.byte	0x02, 0x4a
	.zero		1
	.zero		1


	//----- nvinfo : EIATTR_EXIT_INSTR_OFFSETS
	.align		4
        /*0058*/ 	.byte	0x04, 0x1c
        /*005a*/ 	.short	(.L_61 - .L_60)


	//   ....[0]....
.L_60:
        /*005c*/ 	.word	0x00000110


	//   ....[1]....
        /*0060*/ 	.word	0x000001e0


	//----- nvinfo : EIATTR_CBANK_PARAM_SIZE
	.align		4
.L_61:
        /*0064*/ 	.byte	0x03, 0x19
        /*0066*/ 	.short	0x0020


	//----- nvinfo : EIATTR_PARAM_CBANK
	.align		4
        /*0068*/ 	.byte	0x04, 0x0a
        /*006a*/ 	.short	(.L_63 - .L_62)
	.align		4
.L_62:
        /*006c*/ 	.word	index@(.nv.constant0._Z11kernel_1t1ePfS_S_m)
        /*0070*/ 	.short	0x0380
        /*0072*/ 	.short	0x0020


	//----- nvinfo : EIATTR_SW_WAR
	.align		4
.L_63:
        /*0074*/ 	.byte	0x04, 0x36
        /*0076*/ 	.short	(.L_65 - .L_64)
.L_64:
        /*0078*/ 	.word	0x00000008
.L_65:


//--------------------- .nv.callgraph             --------------------------
	.section	.nv.callgraph,"",@"SHT_CUDA_CALLGRAPH"
	.align	4
	.sectionentsize	8
	.align		4
        /*0000*/ 	.word	0x00000000
	.align		4
        /*0004*/ 	.word	0xffffffff
	.align		4
        /*0008*/ 	.word	0x00000000
	.align		4
        /*000c*/ 	.word	0xfffffffe
	.align		4
        /*0010*/ 	.word	0x00000000
	.align		4
        /*0014*/ 	.word	0xfffffffd
	.align		4
        /*0018*/ 	.word	0x00000000
	.align		4
        /*001c*/ 	.word	0xfffffffc


//--------------------- .text._Z11kernel_1t1cPfS_S_m --------------------------
	.section	.text._Z11kernel_1t1cPfS_S_m,"ax",@progbits
	.align	128
        .global         _Z11kernel_1t1cPfS_S_m
        .type           _Z11kernel_1t1cPfS_S_m,@function
        .size           _Z11kernel_1t1cPfS_S_m,(.L_x_12 - _Z11kernel_1t1cPfS_S_m)
        .other          _Z11kernel_1t1cPfS_S_m,@"STO_CUDA_ENTRY STV_DEFAULT"
_Z11kernel_1t1cPfS_S_m:
.text._Z11kernel_1t1cPfS_S_m:
[----:B------:R-:W-:Y:S01]  /*0000*/  LDC R1, c[0x0][0x37c] ;  /* 0x0000df00ff017b82 */ /* 0x000fe20000000800 */
[----:B------:R-:W0:Y:S07]  /*0010*/  S2R R2, SR_TID.X ;  /* 0x0000000000027919 */ /* 0x000e2e0000002100 */
[----:B------:R-:W0:Y:S08]  /*0020*/  S2UR UR4, SR_CTAID.X ;  /* 0x00000000000479c3 */ /* 0x000e300000002500 */
[----:B------:R-:W0:Y:S08]  /*0030*/  LDC R3, c[0x0][0x360] ;  /* 0x0000d800ff037b82 */ /* 0x000e300000000800 */
[----:B------:R-:W1:Y:S01]  /*0040*/  LDC.64 R4, c[0x0][0x398] ;  /* 0x0000e600ff047b82 */ /* 0x000e620000000a00 */
[----:B0-----:R-:W-:-:S05]  /*0050*/  IMAD R2, R3, UR4, R2 ;  /* 0x0000000403027c24 */ /* 0x001fca000f8e0202 */
[----:B------:R-:W-:Y:S02]  /*0060*/  SHF.R.S32.HI R3, RZ, 0x1f, R2 ;  /* 0x0000001fff037819 */ /* 0x000fe40000011402 */
[----:B-1----:R-:W-:-:S04]  /*0070*/  ISETP.GE.U32.AND P0, PT, R2, R4, PT ;  /* 0x000000040200720c */ /* 0x002fc80003f06070 */
[----:B------:R-:W-:-:S13]  /*0080*/  ISETP.GE.U32.AND.EX P0, PT, R3, R5, PT, P0 ;  /* 0x000000050300720c */ /* 0x000fda0003f06100 */
[----:B------:R-:W-:Y:S05]  /*0090*/  @P0 EXIT ;  /* 0x000000000000094d */ /* 0x000fea0003800000 */
[C---:B------:R-:W-:Y:S01]  /*00a0*/  ISETP.GE.U32.AND P1, PT, R4.reuse, 0x8, PT ;  /* 0x000000080400780c */ /* 0x040fe20003f26070 */
[----:B------:R-:W-:Y:S01]  /*00b0*/  UMOV UR4, URZ ;  /* 0x000000ff00047c82 */ /* 0x000fe20008000000 */
[----:B------:R-:W-:Y:S01]  /*00c0*/  LOP3.LUT R22, R4, 0x7, RZ, 0xc0, !PT ;  /* 0x0000000704167812 */ /* 0x000fe200078ec0ff */
[----:B------:R-:W0:Y:S01]  /*00d0*/  LDCU.64 UR6, c[0x0][0x358] ;  /* 0x00006b00ff0677ac */ /* 0x000e220008000a00 */
[----:B------:R-:W-:Y:S01]  /*00e0*/  ISETP.GE.U32.AND.EX P1, PT, R5, RZ, PT, P1 ;  /* 0x000000ff0500720c */ /* 0x000fe20003f26110 */
[----:B------:R-:W-:Y:S01]  /*00f0*/  IMAD.MOV.U32 R19, RZ, RZ, RZ ;  /* 0x000000ffff137224 */ /* 0x000fe200078e00ff */
[----:B------:R-:W-:-:S04]  /*0100*/  ISETP.NE.U32.AND P0, PT, R22, RZ, PT ;  /* 0x000000ff1600720c */ /* 0x000fc80003f05070 */
[----:B------:R-:W-:-:S07]  /*0110*/  ISETP.NE.AND.EX P0, PT, RZ, RZ, PT, P0 ;  /* 0x000000ffff00720c */ /* 0x000fce0003f05300 */
[----:B------:R-:W-:Y:S06]  /*0120*/  @!P1 BRA `(.L_x_0) ;  /* 0x0000000400889947 */ /* 0x000fec0003800000 */
[----:B------:R-:W1:Y:S01]  /*0130*/  LDCU UR4, c[0x0][0x39c] ;  /* 0x00007380ff0477ac */ /* 0x000e620008000800 */
[----:B------:R-:W-:Y:S01]  /*0140*/  LOP3.LUT R19, R4, 0xfffffff8, RZ, 0xc0, !PT ;  /* 0xfffffff804137812 */ /* 0x000fe200078ec0ff */
[C---:B------:R-:W-:Y:S01]  /*0150*/  IMAD.SHL.U32 R21, R2.reuse, 0x4, RZ ;  /* 0x0000000402157824 */ /* 0x040fe200078e00ff */
[----:B------:R-:W-:Y:S01]  /*0160*/  SHF.L.U64.HI R0, R2, 0x2, R3 ;  /* 0x0000000202007819 */ /* 0x000fe20000010203 */
[C---:B------:R-:W-:Y:S01]  /*0170*/  IMAD.SHL.U32 R27, R4.reuse, 0x4, RZ ;  /* 0x00000004041b7824 */ /* 0x040fe200078e00ff */
[C---:B------:R-:W-:Y:S01]  /*0180*/  SHF.L.U64.HI R23, R4.reuse, 0x5, R5 ;  /* 0x0000000504177819 */ /* 0x040fe20000010205 */
[----:B------:R-:W-:Y:S01]  /*0190*/  IMAD.MOV.U32 R20, RZ, RZ, R19 ;  /* 0x000000ffff147224 */ /* 0x000fe200078e0013 */
[----:B------:R-:W-:Y:S01]  /*01a0*/  SHF.L.U64.HI R25, R4, 0x2, R5 ;  /* 0x0000000204197819 */ /* 0x000fe20000010205 */
[----:B------:R-:W2:Y:S01]  /*01b0*/  LDCU.64 UR12, c[0x0][0x390] ;  /* 0x00007200ff0c77ac */ /* 0x000ea20008000a00 */
[----:B------:R-:W3:Y:S01]  /*01c0*/  LDCU.128 UR8, c[0x0][0x380] ;  /* 0x00007000ff0877ac */ /* 0x000ee20008000c00 */
[----:B-1----:R-:W-:-:S07]  /*01d0*/  IMAD.U32 R18, RZ, RZ, UR4 ;  /* 0x00000004ff127e24 */ /* 0x002fce000f8e00ff */
.L_x_1:
[C---:B---3--:R-:W-:Y:S02]  /*01e0*/  IADD3 R10, P1, PT, R21.reuse, UR8, RZ ;  /* 0x00000008150a7c10 */ /* 0x048fe4000ff3e0ff */
[----:B-1----:R-:W-:Y:S02]  /*01f0*/  IADD3 R8, P2, PT, R21, UR10, RZ ;  /* 0x0000000a15087c10 */ /* 0x002fe4000ff5e0ff */
[C---:B------:R-:W-:Y:S02]  /*0200*/  IADD3.X R11, PT, PT, R0.reuse, UR9, RZ, P1, !PT ;  /* 0x00000009000b7c10 */ /* 0x040fe40008ffe4ff */
[----:B------:R-:W-:-:S03]  /*0210*/  IADD3.X R9, PT, PT, R0, UR11, RZ, P2, !PT ;  /* 0x0000000b00097c10 */ /* 0x000fc600097fe4ff */
[----:B0-----:R-:W3:Y:S04]  /*0220*/  LDG.E R7, desc[UR6][R10.64] ;  /* 0x000000060a077981 */ /* 0x001ee8000c1e1900 */
[----:B------:R-:W3:Y:S01]  /*0230*/  LDG.E R16, desc[UR6][R8.64] ;  /* 0x0000000608107981 */ /* 0x000ee2000c1e1900 */
[----:B--2---:R-:W-:Y:S02]  /*0240*/  IADD3 R14, P1, PT, R21, UR12, RZ ;  /* 0x0000000c150e7c10 */ /* 0x004fe4000ff3e0ff */
[-C--:B------:R-:W-:Y:S02]  /*0250*/  IADD3 R12, P2, PT, R10, R27.reuse, RZ ;  /* 0x0000001b0a0c7210 */ /* 0x080fe40007f5e0ff */
[----:B------:R-:W-:Y:S02]  /*0260*/  IADD3 R6, P3, PT, R8, R27, RZ ;  /* 0x0000001b08067210 */ /* 0x000fe40007f7e0ff */
[----:B------:R-:W-:Y:S01]  /*0270*/  IADD3.X R15, PT, PT, R0, UR13, RZ, P1, !PT ;  /* 0x0000000d000f7c10 */ /* 0x000fe20008ffe4ff */
[----:B------:R-:W-:-:S02]  /*0280*/  IMAD.X R13, R11, 0x1, R25, P2 ;  /* 0x000000010b0d7824 */ /* 0x000fc400010e0619 */
[----:B---3--:R-:W-:Y:S01]  /*0290*/  FADD R29, R7, R16 ;  /* 0x00000010071d7221 */ /* 0x008fe20000000000 */
[----:B------:R-:W-:-:S04]  /*02a0*/  IMAD.X R7, R9, 0x1, R25, P3 ;  /* 0x0000000109077824 */ /* 0x000fc800018e0619 */
[----:B------:R0:W-:Y:S04]  /*02b0*/  STG.E desc[UR6][R14.64], R29 ;  /* 0x0000001d0e007986 */ /* 0x0001e8000c101906 */
[----:B------:R-:W2:Y:S04]  /*02c0*/  LDG.E R24, desc[UR6][R12.64] ;  /* 0x000000060c187981 */ /* 0x000ea8000c1e1900 */
[----:B------:R-:W2:Y:S01]  /*02d0*/  LDG.E R26, desc[UR6][R6.64] ;  /* 0x00000006061a7981 */ /* 0x000ea2000c1e1900 */
[-C--:B------:R-:W-:Y:S02]  /*02e0*/  IADD3 R16, P1, PT, R14, R27.reuse, RZ ;  /* 0x0000001b0e107210 */ /* 0x080fe40007f3e0ff */
[----:B------:R-:W-:-:S02]  /*02f0*/  IADD3 R10, P2, PT, R12, R27, RZ ;  /* 0x0000001b0c0a7210 */ /* 0x000fc40007f5e0ff */
[----:B------:R-:W-:Y:S01]  /*0300*/  IADD3 R8, P3, PT, R6, R27, RZ ;  /* 0x0000001b06087210 */ /* 0x000fe20007f7e0ff */
[--C-:B------:R-:W-:Y:S02]  /*0310*/  IMAD.X R17, R15, 0x1, R25.reuse, P1 ;  /* 0x000000010f117824 */ /* 0x100fe400008e0619 */
[--C-:B------:R-:W-:Y:S02]  /*0320*/  IMAD.X R11, R13, 0x1, R25.reuse, P2 ;  /* 0x000000010d0b7824 */ /* 0x100fe400010e0619 */
[----:B------:R-:W-:Y:S02]  /*0330*/  IMAD.X R9, R7, 0x1, R25, P3 ;  /* 0x0000000107097824 */ /* 0x000fe400018e0619 */
[----:B--2---:R-:W-:-:S05]  /*0340*/  FADD R24, R24, R26 ;  /* 0x0000001a18187221 */ /* 0x004fca0000000000 */
[----:B------:R1:W-:Y:S04]  /*0350*/  STG.E desc[UR6][R16.64], R24 ;  /* 0x0000001810007986 */ /* 0x0003e8000c101906 */
[----:B------:R-:W2:Y:S04]  /*0360*/  LDG.E R26, desc[UR6][R10.64] ;  /* 0x000000060a1a7981 */ /* 0x000ea8000c1e1900 */
[----:B0-----:R-:W2:Y:S01]  /*0370*/  LDG.E R29, desc[UR6][R8.64] ;  /* 0x00000006081d7981 */ /* 0x001ea2000c1e1900 */
        /* <DEDUP_REMOVED lines=8> */
[----:B-1----:R-:W2:Y:S04]  /*0400*/  LDG.E R17, desc[UR6][R12.64] ;  /* 0x000000060c117981 */ /* 0x002ea8000c1e1900 */
[----:B------:R-:W2:Y:S01]  /*0410*/  LDG.E R24, desc[UR6][R6.64] ;  /* 0x0000000606187981 */ /* 0x000ea2000c1e1900 */
[-C--:B------:R-:W-:Y:S02]  /*0420*/  IADD3 R8, P1, PT, R14, R27.reuse, RZ ;  /* 0x0000001b0e087210 */ /* 0x080fe40007f3e0ff */
[----:B------:R-:W-:-:S02]  /*0430*/  IADD3 R10, P2, PT, R12, R27, RZ ;  /* 0x0000001b0c0a7210 */ /* 0x000fc40007f5e0ff */
[----:B------:R-:W-:Y:S01]  /*0440*/  IADD3 R16, P3, PT, R6, R27, RZ ;  /* 0x0000001b06107210 */ /* 0x000fe20007f7e0ff */
[--C-:B------:R-:W-:Y:S02]  /*0450*/  IMAD.X R9, R15, 0x1, R25.reuse, P1 ;  /* 0x000000010f097824 */ /* 0x100fe400008e0619 */
[--C-:B------:R-:W-:Y:S02]  /*0460*/  IMAD.X R11, R13, 0x1, R25.reuse, P2 ;  /* 0x000000010d0b7824 */ /* 0x100fe400010e0619 */
[----:B--2---:R-:W-:Y:S01]  /*0470*/  FADD R24, R17, R24 ;  /* 0x0000001811187221 */ /* 0x004fe20000000000 */
[----:B------:R-:W-:-:S04]  /*0480*/  IMAD.X R17, R7, 0x1, R25, P3 ;  /* 0x0000000107117824 */ /* 0x000fc800018e0619 */
[----:B------:R1:W-:Y:S04]  /*0490*/  STG.E desc[UR6][R8.64], R24 ;  /* 0x0000001808007986 */ /* 0x0003e8000c101906 */
[----:B0-----:R-:W2:Y:S04]  /*04a0*/  LDG.E R15, desc[UR6][R10.64] ;  /* 0x000000060a0f7981 */ /* 0x001ea8000c1e1900 */
        /* <DEDUP_REMOVED lines=23> */
[-C--:B------:R-:W-:Y:S01]  /*0620*/  IADD3 R12, P2, PT, R10, R27.reuse, RZ ;  /* 0x0000001b0a0c7210 */ /* 0x080fe20007f5e0ff */
[--C-:B------:R-:W-:Y:S02]  /*0630*/  IMAD.X R7, R9, 0x1, R25.reuse, P1 ;  /* 0x0000000109077824 */ /* 0x100fe400008e0619 */
[--C-:B------:R-:W-:Y:S02]  /*0640*/  IMAD.X R15, R17, 0x1, R25.reuse, P3 ;  /* 0x00000001110f7824 */ /* 0x100fe400018e0619 */
[----:B------:R-:W-:Y:S01]  /*0650*/  IMAD.X R13, R11, 0x1, R25, P2 ;  /* 0x000000010b0d7824 */ /* 0x000fe200010e0619 */
[----:B-1----:R-:W-:Y:S01]  /*0660*/  IADD3 R8, P1, PT, R6, R27, RZ ;  /* 0x0000001b06087210 */ /* 0x002fe20007f3e0ff */
[----:B--2---:R-:W-:-:S05]  /*0670*/  FADD R29, R26, R29 ;  /* 0x0000001d1a1d7221 */ /* 0x004fca0000000000 */
[----:B------:R1:W-:Y:S04]  /*0680*/  STG.E desc[UR6][R6.64], R29 ;  /* 0x0000001d06007986 */ /* 0x0003e8000c101906 */
[----:B------:R-:W2:Y:S04]  /*0690*/  LDG.E R12, desc[UR6][R12.64] ;  /* 0x000000060c0c7981 */ /* 0x000ea8000c1e1900 */
[----:B------:R-:W2:Y:S01]  /*06a0*/  LDG.E R15, desc[UR6][R14.64] ;  /* 0x000000060e0f7981 */ /* 0x000ea2000c1e1900 */
[----:B------:R-:W-:Y:S01]  /*06b0*/  IMAD.X R9, R7, 0x1, R25, P1 ;  /* 0x0000000107097824 */ /* 0x000fe200008e0619 */
[----:B------:R-:W-:-:S02]  /*06c0*/  IADD3 R20, P1, PT, R20, -0x8, RZ ;  /* 0xfffffff814147810 */ /* 0x000fc40007f3e0ff */
[----:B------:R-:W-:Y:S02]  /*06d0*/  LEA R21, P2, R4, R21, 0x5 ;  /* 0x0000001504157211 */ /* 0x000fe400078428ff */
[----:B------:R-:W-:Y:S02]  /*06e0*/  IADD3.X R18, PT, PT, R18, -0x1, RZ, P1, !PT ;  /* 0xffffffff12127810 */ /* 0x000fe40000ffe4ff */
[----:B------:R-:W-:Y:S01]  /*06f0*/  ISETP.NE.U32.AND P1, PT, R20, RZ, PT ;  /* 0x000000ff1400720c */ /* 0x000fe20003f25070 */
[----:B------:R-:W-:-:S03]  /*0700*/  IMAD.X R0, R0, 0x1, R23, P2 ;  /* 0x0000000100007824 */ /* 0x000fc600010e0617 */
[----:B------:R-:W-:Y:S01]  /*0710*/  ISETP.NE.AND.EX P1, PT, R18, RZ, PT, P1 ;  /* 0x000000ff1200720c */ /* 0x000fe20003f25310 */
[----:B--2---:R-:W-:-:S05]  /*0720*/  FADD R11, R12, R15 ;  /* 0x0000000f0c0b7221 */ /* 0x004fca0000000000 */
[----:B------:R1:W-:Y:S07]  /*0730*/  STG.E desc[UR6][R8.64], R11 ;  /* 0x0000000b08007986 */ /* 0x0003ee000c101906 */
[----:B------:R-:W-:Y:S05]  /*0740*/  @P1 BRA `(.L_x_1) ;  /* 0xfffffff800a41947 */ /* 0x000fea000383ffff */
.L_x_0:
[----:B0-----:R-:W-:Y:S05]  /*0750*/  @!P0 EXIT ;  /* 0x000000000000894d */ /* 0x001fea0003800000 */
[----:B------:R-:W-:Y:S02]  /*0760*/  ISETP.GE.U32.AND P1, PT, R22, 0x4, PT ;  /* 0x000000041600780c */ /* 0x000fe40003f26070 */
[----:B------:R-:W-:Y:S02]  /*0770*/  LOP3.LUT R18, R4, 0x3, RZ, 0xc0, !PT ;  /* 0x0000000304127812 */ /* 0x000fe400078ec0ff */
[----:B------:R-:W-:Y:S02]  /*0780*/  ISETP.GE.U32.AND.EX P1, PT, RZ, RZ, PT, P1 ;  /* 0x000000ffff00720c */ /* 0x000fe40003f26110 */
[----:B------:R-:W-:-:S04]  /*0790*/  ISETP.NE.U32.AND P0, PT, R18, RZ, PT ;  /* 0x000000ff1200720c */ /* 0x000fc80003f05070 */
[----:B------:R-:W-:-:S07]  /*07a0*/  ISETP.NE.AND.EX P0, PT, RZ, RZ, PT, P0 ;  /* 0x000000ffff00720c */ /* 0x000fce0003f05300 */
[----:B------:R-:W-:Y:S06]  /*07b0*/  @!P1 BRA `(.L_x_2) ;  /* 0x0000000400049947 */ /* 0x000fec0003800000 */
[----:B------:R-:W0:Y:S01]  /*07c0*/  LDCU.128 UR8, c[0x0][0x380] ;  /* 0x00007000ff0877ac */ /* 0x000e220008000c00 */
[----:B------:R-:W-:Y:S02]  /*07d0*/  IMAD R0, R4, UR4, RZ ;  /* 0x0000000404007c24 */ /* 0x000fe4000f8e02ff */
[C---:B-1----:R-:W-:Y:S01]  /*07e0*/  IMAD.WIDE.U32 R6, R19.reuse, R4, R2 ;  /* 0x0000000413067225 */ /* 0x042fe200078e0002 */
[----:B------:R-:W1:Y:S03]  /*07f0*/  LDCU.64 UR4, c[0x0][0x390] ;  /* 0x00007200ff0477ac */ /* 0x000e660008000a00 */
[----:B------:R-:W-:Y:S02]  /*0800*/  IMAD R9, R19, R5, R0 ;  /* 0x0000000513097224 */ /* 0x000fe400078e0200 */
[----:B------:R-:W-:Y:S02]  /*0810*/  IMAD.SHL.U32 R14, R6, 0x4, RZ ;  /* 0x00000004060e7824 */ /* 0x000fe400078e00ff */
[----:B------:R-:W-:-:S05]  /*0820*/  IMAD.IADD R7, R7, 0x1, R9 ;  /* 0x0000000107077824 */ /* 0x000fca00078e0209 */
[----:B------:R-:W-:Y:S02]  /*0830*/  SHF.L.U64.HI R0, R6, 0x2, R7 ;  /* 0x0000000206007819 */ /* 0x000fe40000010207 */
[C---:B0-----:R-:W-:Y:S02]  /*0840*/  IADD3 R12, P2, PT, R14.reuse, UR10, RZ ;  /* 0x0000000a0e0c7c10 */ /* 0x041fe4000ff5e0ff */
[----:B------:R-:W-:Y:S02]  /*0850*/  IADD3 R10, P1, PT, R14, UR8, RZ ;  /* 0x000000080e0a7c10 */ /* 0x000fe4000ff3e0ff */
[C---:B------:R-:W-:Y:S02]  /*0860*/  IADD3.X R13, PT, PT, R0.reuse, UR11, RZ, P2, !PT ;  /* 0x0000000b000d7c10 */ /* 0x040fe400097fe4ff */
[----:B------:R-:W-:-:S04]  /*0870*/  IADD3.X R11, PT, PT, R0, UR9, RZ, P1, !PT ;  /* 0x00000009000b7c10 */ /* 0x000fc80008ffe4ff */
[----:B------:R-:W2:Y:S04]  /*0880*/  LDG.E R13, desc[UR6][R12.64] ;  /* 0x000000060c0d7981 */ /* 0x000ea8000c1e1900 */
[----:B------:R-:W2:Y:S01]  /*0890*/  LDG.E R10, desc[UR6][R10.64] ;  /* 0x000000060a0a7981 */ /* 0x000ea2000c1e1900 */
[----:B------:R-:W-:-:S04]  /*08a0*/  VIADD R9, R19, 0x1 ;  /* 0x0000000113097836 */ /* 0x000fc80000000000 */
[----:B------:R-:W-:-:S04]  /*08b0*/  IMAD.WIDE.U32 R6, R9, R4, R2 ;  /* 0x0000000409067225 */ /* 0x000fc800078e0002 */
[----:B------:R-:W-:Y:S02]  /*08c0*/  IMAD R7, R9, R5, R7 ;  /* 0x0000000509077224 */ /* 0x000fe400078e0207 */
[----:B------:R-:W-:Y:S01]  /*08d0*/  IMAD.SHL.U32 R8, R6, 0x4, RZ ;  /* 0x0000000406087824 */ /* 0x000fe200078e00ff */
[----:B-1----:R-:W-:Y:S02]  /*08e0*/  IADD3 R14, P1, PT, R14, UR4, RZ ;  /* 0x000000040e0e7c10 */ /* 0x002fe4000ff3e0ff */
[----:B------:R-:W-:Y:S02]  /*08f0*/  SHF.L.U64.HI R6, R6, 0x2, R7 ;  /* 0x0000000206067819 */ /* 0x000fe40000010207 */
[C---:B------:R-:W-:Y:S02]  /*0900*/  IADD3 R20, P3, PT, R8.reuse, UR10, RZ ;  /* 0x0000000a08147c10 */ /* 0x040fe4000ff7e0ff */
[----:B------:R-:W-:Y:S02]  /*0910*/  IADD3 R16, P2, PT, R8, UR8, RZ ;  /* 0x0000000808107c10 */ /* 0x000fe4000ff5e0ff */
[----:B------:R-:W-:-:S02]  /*0920*/  IADD3.X R15, PT, PT, R0, UR5, RZ, P1, !PT ;  /* 0x00000005000f7c10 */ /* 0x000fc40008ffe4ff */
[C---:B------:R-:W-:Y:S02]  /*0930*/  IADD3.X R21, PT, PT, R6.reuse, UR11, RZ, P3, !PT ;  /* 0x0000000b06157c10 */ /* 0x040fe40009ffe4ff */
[----:B------:R-:W-:Y:S01]  /*0940*/  IADD3.X R17, PT, PT, R6, UR9, RZ, P2, !PT ;  /* 0x0000000906117c10 */ /* 0x000fe200097fe4ff */
[----:B--2---:R-:W-:-:S05]  /*0950*/  FADD R23, R10, R13 ;  /* 0x0000000d0a177221 */ /* 0x004fca0000000000 */
[----:B------:R0:W-:Y:S04]  /*0960*/  STG.E desc[UR6][R14.64], R23 ;  /* 0x000000170e007986 */ /* 0x0001e8000c101906 */
[----:B------:R-:W2:Y:S04]  /*0970*/  LDG.E R16, desc[UR6][R16.64] ;  /* 0x0000000610107981 */ /* 0x000ea8000c1e1900 */
[----:B------:R-:W2:Y:S01]  /*0980*/  LDG.E R21, desc[UR6][R20.64] ;  /* 0x0000000614157981 */ /* 0x000ea2000c1e1900 */
[----:B------:R-:W-:-:S04]  /*0990*/  VIADD R9, R19, 0x2 ;  /* 0x0000000213097836 */ /* 0x000fc80000000000 */
[----:B------:R-:W-:-:S04]  /*09a0*/  IMAD.WIDE.U32 R10, R9, R4, R2 ;  /* 0x00000004090a7225 */ /* 0x000fc800078e0002 */
[----:B------:R-:W-:Y:S02]  /*09b0*/  IMAD R9, R9, R5, R11 ;  /* 0x0000000509097224 */ /* 0x000fe400078e020b */
[----:B------:R-:W-:Y:S01]  /*09c0*/  IMAD.SHL.U32 R7, R10, 0x4, RZ ;  /* 0x000000040a077824 */ /* 0x000fe200078e00ff */
[----:B------:R-:W-:Y:S02]  /*09d0*/  IADD3 R8, P1, PT, R8, UR4, RZ ;  /* 0x0000000408087c10 */ /* 0x000fe4000ff3e0ff */
        /* <DEDUP_REMOVED lines=11> */
[----:B0-----:R-:W-:-:S04]  /*0a90*/  IMAD.WIDE.U32 R14, R17, R4, R2 ;  /* 0x00000004110e7225 */ /* 0x001fc800078e0002 */
[----:B------:R-:W-:Y:S02]  /*0aa0*/  IMAD R15, R17, R5, R15 ;  /* 0x00000005110f7224 */ /* 0x000fe400078e020f */
[C---:B------:R-:W-:Y:S01]  /*0ab0*/  IMAD.SHL.U32 R20, R14.reuse, 0x4, RZ ;  /* 0x000000040e147824 */ /* 0x040fe200078e00ff */
        /* <DEDUP_REMOVED lines=11> */
[----:B-1----:R-:W-:-:S04]  /*0b70*/  IADD3 R8, P1, PT, R20, UR4, RZ ;  /* 0x0000000414087c10 */ /* 0x002fc8000ff3e0ff */
[----:B------:R-:W-:Y:S01]  /*0b80*/  IADD3.X R9, PT, PT, R22, UR5, RZ, P1, !PT ;  /* 0x0000000516097c10 */ /* 0x000fe20008ffe4ff */
[----:B------:R-:W-:Y:S01]  /*0b90*/  VIADD R19, R19, 0x4 ;  /* 0x0000000413137836 */ /* 0x000fe20000000000 */
[----:B------:R-:W-:Y:S01]  /*0ba0*/  UMOV UR4, URZ ;  /* 0x000000ff00047c82 */ /* 0x000fe20008000000 */
[----:B--2---:R-:W-:-:S05]  /*0bb0*/  FADD R11, R14, R17 ;  /* 0x000000110e0b7221 */ /* 0x004fca0000000000 */
[----:B------:R0:W-:Y:S02]  /*0bc0*/  STG.E desc[UR6][R8.64], R11 ;  /* 0x0000000b08007986 */ /* 0x0001e4000c101906 */
.L_x_2:
[----:B------:R-:W-:Y:S05]  /*0bd0*/  @!P0 EXIT ;  /* 0x000000000000894d */ /* 0x000fea0003800000 */
[----:B------:R-:W-:Y:S02]  /*0be0*/  ISETP.NE.U32.AND P1, PT, R18, 0x1, PT ;  /* 0x000000011200780c */ /* 0x000fe40003f25070 */
[----:B------:R-:W-:Y:S02]  /*0bf0*/  LOP3.LUT R0, R4, 0x1, RZ, 0xc0, !PT ;  /* 0x0000000104007812 */ /* 0x000fe400078ec0ff */
[----:B------:R-:W-:Y:S02]  /*0c00*/  ISETP.NE.AND.EX P1, PT, RZ, RZ, PT, P1 ;  /* 0x000000ffff00720c */ /* 0x000fe40003f25310 */
[----:B------:R-:W-:-:S04]  /*0c10*/  ISETP.NE.U32.AND P0, PT, R0, 0x1, PT ;  /* 0x000000010000780c */ /* 0x000fc80003f05070 */
[----:B------:R-:W-:-:S07]  /*0c20*/  ISETP.NE.U32.AND.EX P0, PT, RZ, RZ, PT, P0 ;  /* 0x000000ffff00720c */ /* 0x000fce0003f05100 */
[----:B------:R-:W-:Y:S06]  /*0c30*/  @!P1 BRA `(.L_x_3) ;  /* 0x00000000008c9947 */ /* 0x000fec0003800000 */
[----:B------:R-:W2:Y:S01]  /*0c40*/  LDCU.128 UR8, c[0x0][0x380] ;  /* 0x00007000ff0877ac */ /* 0x000ea20008000c00 */
[----:B------:R-:W-:Y:S02]  /*0c50*/  IMAD R0, R4, UR4, RZ ;  /* 0x0000000404007c24 */ /* 0x000fe4000f8e02ff */
[C---:B01----:R-:W-:Y:S01]  /*0c60*/  IMAD.WIDE.U32 R6, R19.reuse, R4, R2 ;  /* 0x0000000413067225 */ /* 0x043fe200078e0002 */
[----:B------:R-:W0:Y:S03]  /*0c70*/  LDCU.64 UR4, c[0x0][0x390] ;  /* 0x00007200ff0477ac */ /* 0x000e260008000a00 */
[----:B------:R-:W-:Y:S02]  /*0c80*/  IMAD R9, R19, R5, R0 ;  /* 0x0000000513097224 */ /* 0x000fe400078e0200 */
[----:B------:R-:W-:Y:S02]  /*0c90*/  IMAD.SHL.U32 R12, R6, 0x4, RZ ;  /* 0x00000004060c7824 */ /* 0x000fe400078e00ff */
[----:B------:R-:W-:-:S05]  /*0ca0*/  IMAD.IADD R9, R7, 0x1, R9 ;  /* 0x0000000107097824 */ /* 0x000fca00078e0209 */
[----:B------:R-:W-:Y:S02]  /*0cb0*/  SHF.L.U64.HI R0, R6, 0x2, R9 ;  /* 0x0000000206007819 */ /* 0x000fe40000010209 */
[C---:B--2---:R-:W-:Y:S02]  /*0cc0*/  IADD3 R8, P2, PT, R12.reuse, UR10, RZ ;  /* 0x0000000a0c087c10 */ /* 0x044fe4000ff5e0ff */
        /* <DEDUP_REMOVED lines=8> */
[----:B------:R-:W-:-:S03]  /*0d50*/  IMAD.SHL.U32 R17, R10, 0x4, RZ ;  /* 0x000000040a117824 */ /* 0x000fc600078e00ff */
[----:B------:R-:W-:Y:S02]  /*0d60*/  SHF.L.U64.HI R16, R10, 0x2, R13 ;  /* 0x000000020a107819 */ /* 0x000fe4000001020d */
[----:B0-----:R-:W-:Y:S02]  /*0d70*/  IADD3 R10, P1, PT, R12, UR4, RZ ;  /* 0x000000040c0a7c10 */ /* 0x001fe4000ff3e0ff */
[C---:B------:R-:W-:Y:S02]  /*0d80*/  IADD3 R14, P3, PT, R17.reuse, UR10, RZ ;  /* 0x0000000a110e7c10 */ /* 0x040fe4000ff7e0ff */
[----:B------:R-:W-:Y:S02]  /*0d90*/  IADD3 R12, P2, PT, R17, UR8, RZ ;  /* 0x00000008110c7c10 */ /* 0x000fe4000ff5e0ff */
[----:B------:R-:W-:Y:S02]  /*0da0*/  IADD3.X R11, PT, PT, R0, UR5, RZ, P1, !PT ;  /* 0x00000005000b7c10 */ /* 0x000fe40008ffe4ff */
[----:B------:R-:W-:-:S02]  /*0db0*/  IADD3.X R15, PT, PT, R16, UR11, RZ, P3, !PT ;  /* 0x0000000b100f7c10 */ /* 0x000fc40009ffe4ff */
[----:B------:R-:W-:Y:S01]  /*0dc0*/  IADD3.X R13, PT, PT, R16, UR9, RZ, P2, !PT ;  /* 0x00000009100d7c10 */ /* 0x000fe200097fe4ff */
[----:B--2---:R-:W-:-:S05]  /*0dd0*/  FADD R9, R6, R9 ;  /* 0x0000000906097221 */ /* 0x004fca0000000000 */
[----:B------:R2:W-:Y:S04]  /*0de0*/  STG.E desc[UR6][R10.64], R9 ;  /* 0x000000090a007986 */ /* 0x0005e8000c101906 */
[----:B------:R-:W3:Y:S04]  /*0df0*/  LDG.E R12, desc[UR6][R12.64] ;  /* 0x000000060c0c7981 */ /* 0x000ee8000c1e1900 */
[----:B------:R-:W3:Y:S01]  /*0e00*/  LDG.E R15, desc[UR6][R14.64] ;  /* 0x000000060e0f7981 */ /* 0x000ee2000c1e1900 */
[----:B------:R-:W-:-:S04]  /*0e10*/  IADD3 R6, P1, PT, R17, UR4, RZ ;  /* 0x0000000411067c10 */ /* 0x000fc8000ff3e0ff */
[----:B------:R-:W-:Y:S01]  /*0e20*/  IADD3.X R7, PT, PT, R16, UR5, RZ, P1, !PT ;  /* 0x0000000510077c10 */ /* 0x000fe20008ffe4ff */
[----:B------:R-:W-:Y:S01]  /*0e30*/  VIADD R19, R19, 0x2 ;  /* 0x0000000213137836 */ /* 0x000fe20000000000 */
[----:B------:R-:W-:Y:S01]  /*0e40*/  UMOV UR4, URZ ;  /* 0x000000ff00047c82 */ /* 0x000fe20008000000 */
[----:B---3--:R-:W-:-:S05]  /*0e50*/  FADD R17, R12, R15 ;  /* 0x0000000f0c117221 */ /* 0x008fca0000000000 */
[----:B------:R2:W-:Y:S02]  /*0e60*/  STG.E desc[UR6][R6.64], R17 ;  /* 0x0000001106007986 */ /* 0x0005e4000c101906 */
.L_x_3:
[----:B------:R-:W-:Y:S05]  /*0e70*/  @P0 EXIT ;  /* 0x000000000000094d */ /* 0x000fea0003800000 */
[----:B------:R-:W3:Y:S01]  /*0e80*/  LDCU.128 UR8, c[0x0][0x380] ;  /* 0x00007000ff0877ac */ /* 0x000ee20008000c00 */
[----:B------:R-:W-:Y:S02]  /*0e90*/  IMAD R0, R4, UR4, RZ ;  /* 0x0000000404007c24 */ /* 0x000fe4000f8e02ff */
[C---:B------:R-:W-:Y:S01]  /*0ea0*/  IMAD.WIDE.U32 R2, R19.reuse, R4, R2 ;  /* 0x0000000413027225 */ /* 0x040fe200078e0002 */
[----:B------:R-:W4:Y:S03]  /*0eb0*/  LDCU.64 UR4, c[0x0][0x390] ;  /* 0x00007200ff0477ac */ /* 0x000f260008000a00 */
[----:B------:R-:W-:Y:S02]  /*0ec0*/  IMAD R5, R19, R5, R0 ;  /* 0x0000000513057224 */ /* 0x000fe400078e0200 */
[----:B012---:R-:W-:Y:S02]  /*0ed0*/  IMAD.SHL.U32 R6, R2, 0x4, RZ ;  /* 0x0000000402067824 */ /* 0x007fe400078e00ff */
[----:B------:R-:W-:-:S05]  /*0ee0*/  IMAD.IADD R3, R3, 0x1, R5 ;  /* 0x0000000103037824 */ /* 0x000fca00078e0205 */
[----:B------:R-:W-:Y:S02]  /*0ef0*/  SHF.L.U64.HI R0, R2, 0x2, R3 ;  /* 0x0000000202007819 */ /* 0x000fe40000010203 */
[C---:B---3--:R-:W-:Y:S02]  /*0f00*/  IADD3 R4, P1, PT, R6.reuse, UR10, RZ ;  /* 0x0000000a06047c10 */ /* 0x048fe4000ff3e0ff */
[----:B------:R-:W-:Y:S02]  /*0f10*/  IADD3 R2, P0, PT, R6, UR8, RZ ;  /* 0x0000000806027c10 */ /* 0x000fe4000ff1e0ff */
[C---:B------:R-:W-:Y:S02]  /*0f20*/  IADD3.X R5, PT, PT, R0.reuse, UR11, RZ, P1, !PT ;  /* 0x0000000b00057c10 */ /* 0x040fe40008ffe4ff */
[----:B------:R-:W-:-:S04]  /*0f30*/  IADD3.X R3, PT, PT, R0, UR9, RZ, P0, !PT ;  /* 0x0000000900037c10 */ /* 0x000fc800087fe4ff */
[----:B------:R-:W2:Y:S04]  /*0f40*/  LDG.E R5, desc[UR6][R4.64] ;  /* 0x0000000604057981 */ /* 0x000ea8000c1e1900 */
[----:B------:R-:W2:Y:S01]  /*0f50*/  LDG.E R2, desc[UR6][R2.64] ;  /* 0x0000000602027981 */ /* 0x000ea2000c1e1900 */
[----:B----4-:R-:W-:-:S04]  /*0f60*/  IADD3 R6, P0, PT, R6, UR4, RZ ;  /* 0x0000000406067c10 */ /* 0x010fc8000ff1e0ff */
[----:B------:R-:W-:Y:S01]  /*0f70*/  IADD3.X R7, PT, PT, R0, UR5, RZ, P0, !PT ;  /* 0x0000000500077c10 */ /* 0x000fe200087fe4ff */
[----:B--2---:R-:W-:-:S05]  /*0f80*/  FADD R9, R2, R5 ;  /* 0x0000000502097221 */ /* 0x004fca0000000000 */
[----:B------:R-:W-:Y:S01]  /*0f90*/  STG.E desc[UR6][R6.64], R9 ;  /* 0x0000000906007986 */ /* 0x000fe2000c101906 */
[----:B------:R-:W-:Y:S05]  /*0fa0*/  EXIT ;  /* 0x000000000000794d */ /* 0x000fea0003800000 */
.L_x_4:
[----:B------:R-:W-:-:S00]  /*0fb0*/  BRA `(.L_x_4) ;  /* 0xfffffffc00fc7947 */ /* 0x000fc0000383ffff */
[----:B------:R-:W-:-:S00]  /*0fc0*/  NOP ;  /* 0x0000000000007918 */ /* 0x000fc00000000000 */
        /* <DEDUP_REMOVED lines=11> */
.L_x_12:


//--------------------- .text._Z11kernel_1t1rPfS_S_m --------------------------
	.section	.text._Z11kernel_1t1rPfS_S_m,"ax",@progbits
	.align	128
        .global         _Z11kernel_1t1rPfS_S_m
        .type           _Z11kernel_1t1rPfS_S_m,@function
        .size           _Z11kernel_1t1rPfS_S_m,(.L_x_13 - _Z11kernel_1t1rPfS_S_m)
        .other          _Z11kernel_1t1rPfS_S_m,@"STO_CUDA_ENTRY STV_DEFAULT"
_Z11kernel_1t1rPfS_S_m:
.text._Z11kernel_1t1rPfS_S_m:
[----:B------:R-:W-:Y:S01]  /*0000*/  LDC R1, c[0x0][0x37c] ;  /* 0x0000df00ff017b82 */ /* 0x000fe20000000800 */
[----:B------:R-:W0:Y:S07]  /*0010*/  S2R R2, SR_TID.X ;  /* 0x0000000000027919 */ /* 0x000e2e0000002100 */
[----:B------:R-:W0:Y:S01]  /*0020*/  S2UR UR4, SR_CTAID.X ;  /* 0x00000000000479c3 */ /* 0x000e220000002500 */
[----:B------:R-:W1:Y:S07]  /*0030*/  LDCU.64 UR8, c[0x0][0x398] ;  /* 0x00007300ff0877ac */ /* 0x000e6e0008000a00 */
[----:B------:R-:W0:Y:S02]  /*0040*/  LDC R3, c[0x0][0x360] ;  /* 0x0000d800ff037b82 */ /* 0x000e240000000800 */
[----:B0-----:R-:W-:-:S05]  /*0050*/  IMAD R2, R3, UR4, R2 ;  /* 0x0000000403027c24 */ /* 0x001fca000f8e0202 */
[----:B-1----:R-:W-:Y:S02]  /*0060*/  ISETP.GE.U32.AND P0, PT, R2, UR8, PT ;  /* 0x0000000802007c0c */ /* 0x002fe4000bf06070 */
[----:B------:R-:W-:-:S04]  /*0070*/  SHF.R.S32.HI R0, RZ, 0x1f, R2 ;  /* 0x0000001fff007819 */ /* 0x000fc80000011402 */
[----:B------:R-:W-:-:S13]  /*0080*/  ISETP.GE.U32.AND.EX P0, PT, R0, UR9, PT, P0 ;  /* 0x0000000900007c0c */ /* 0x000fda000bf06100 */
[----:B------:R-:W-:Y:S05]  /*0090*/  @P0 EXIT ;  /* 0x000000000000094d */ /* 0x000fea0003800000 */
[----:B------:R-:W-:Y:S02]  /*00a0*/  UISETP.GE.U32.AND UP0, UPT, UR8, 0x10, UPT ;  /* 0x000000100800788c */ /* 0x000fe4000bf06070 */
[----:B------:R-:W-:Y:S01]  /*00b0*/  IMAD R3, R0, UR8, RZ ;  /* 0x0000000800037c24 */ /* 0x000fe2000f8e02ff */
[----:B------:R-:W-:Y:S02]  /*00c0*/  ULOP3.LUT UR12, UR8, 0xf, URZ, 0xc0, !UPT ;  /* 0x0000000f080c7892 */ /* 0x000fe4000f8ec0ff */
[----:B------:R-:W-:Y:S02]  /*00d0*/  UISETP.GE.U32.AND.EX UP0, UPT, UR9, URZ, UPT, UP0 ;  /* 0x000000ff0900728c */ /* 0x000fe4000bf06100 */
[C---:B------:R-:W-:Y:S01]  /*00e0*/  IMAD R5, R2.reuse, UR9, R3 ;  /* 0x0000000902057c24 */ /* 0x040fe2000f8e0203 */
[----:B------:R-:W-:Y:S01]  /*00f0*/  UMOV UR5, URZ ;  /* 0x000000ff00057c82 */ /* 0x000fe20008000000 */
[----:B------:R-:W-:Y:S01]  /*0100*/  IMAD.WIDE.U32 R2, R2, UR8, RZ ;  /* 0x0000000802027c25 */ /* 0x000fe2000f8e00ff */
[----:B------:R-:W-:Y:S01]  /*0110*/  UMOV UR6, URZ ;  /* 0x000000ff00067c82 */ /* 0x000fe20008000000 */
[----:B------:R-:W0:Y:S02]  /*0120*/  LDCU.64 UR10, c[0x0][0x358] ;  /* 0x00006b00ff0a77ac */ /* 0x000e240008000a00 */
[----:B------:R-:W-:Y:S01]  /*0130*/  IMAD.IADD R5, R3, 0x1, R5 ;  /* 0x0000000103057824 */ /* 0x000fe200078e0205 */
[----:B------:R-:W-:Y:S06]  /*0140*/  BRA.U !UP0, `(.L_x_5) ;  /* 0x00000005086c7547 */ /* 0x000fec000b800000 */
[----:B------:R-:W1:Y:S01]  /*0150*/  LDCU.128 UR16, c[0x0][0x380] ;  /* 0x00007000ff1077ac */ /* 0x000e620008000c00 */
[C---:B------:R-:W-:Y:S01]  /*0160*/  LEA R4, P0, R2.reuse, 0x20, 0x2 ;  /* 0x0000002002047811 */ /* 0x040fe200078010ff */
[----:B------:R-:W2:Y:S03]  /*0170*/  LDCU.64 UR14, c[0x0][0x390] ;  /* 0x00007200ff0e77ac */ /* 0x000ea60008000a00 */
[----:B------:R-:W-:Y:S01]  /*0180*/  LEA.HI.X R15, R2, RZ, R5, 0x2, P0 ;  /* 0x000000ff020f7211 */ /* 0x000fe200000f1405 */
[----:B------:R-:W3:Y:S01]  /*0190*/  LDCU UR6, c[0x0][0x39c] ;  /* 0x00007380ff0677ac */ /* 0x000ee20008000800 */
[----:B------:R-:W-:Y:S01]  /*01a0*/  ULOP3.LUT UR5, UR8, 0xfffffff0, URZ, 0xc0, !UPT ;  /* 0xfffffff008057892 */ /* 0x000fe2000f8ec0ff */
[----:B-1----:R-:W-:-:S06]  /*01b0*/  IADD3 R8, P1, PT, R4, UR16, RZ ;  /* 0x0000001004087c10 */ /* 0x002fcc000ff3e0ff */
[----:B------:R-:W-:Y:S01]  /*01c0*/  UMOV UR4, UR5 ;  /* 0x0000000500047c82 */ /* 0x000fe20008000000 */
[C---:B------:R-:W-:Y:S02]  /*01d0*/  IADD3 R6, P2, PT, R4.reuse, UR18, RZ ;  /* 0x0000001204067c10 */ /* 0x040fe4000ff5e0ff */
[----:B--2---:R-:W-:Y:S02]  /*01e0*/  IADD3 R4, P3, PT, R4, UR14, RZ ;  /* 0x0000000e04047c10 */ /* 0x004fe4000ff7e0ff */
[C---:B------:R-:W-:Y:S02]  /*01f0*/  IADD3.X R9, PT, PT, R15.reuse, UR17, RZ, P1, !PT ;  /* 0x000000110f097c10 */ /* 0x040fe40008ffe4ff */
[C---:B------:R-:W-:Y:S01]  /*0200*/  IADD3.X R7, PT, PT, R15.reuse, UR19, RZ, P2, !PT ;  /* 0x000000130f077c10 */ /* 0x040fe200097fe4ff */
[----:B---3--:R-:W-:Y:S01]  /*0210*/  UMOV UR7, UR6 ;  /* 0x0000000600077c82 */ /* 0x008fe20008000000 */
[----:B------:R-:W-:-:S07]  /*0220*/  IADD3.X R15, PT, PT, R15, UR15, RZ, P3, !PT ;  /* 0x0000000f0f0f7c10 */ /* 0x000fce0009ffe4ff */
.L_x_6:
[----:B0-----:R-:W2:Y:S04]  /*0230*/  LDG.E R0, desc[UR10][R8.64+-0x20] ;  /* 0xffffe00a08007981 */ /* 0x001ea8000c1e1900 */
[----:B-1----:R-:W2:Y:S01]  /*0240*/  LDG.E R11, desc[UR10][R6.64+-0x20] ;  /* 0xffffe00a060b7981 */ /* 0x002ea2000c1e1900 */
[----:B------:R-:W-:Y:S02]  /*0250*/  IMAD.MOV.U32 R10, RZ, RZ, R4 ;  /* 0x000000ffff0a7224 */ /* 0x000fe400078e0004 */
[----:B--2---:R-:W-:Y:S01]  /*0260*/  FADD R13, R0, R11 ;  /* 0x0000000b000d7221 */ /* 0x004fe20000000000 */
[----:B------:R-:W-:-:S05]  /*0270*/  IMAD.MOV.U32 R11, RZ, RZ, R15 ;  /* 0x000000ffff0b7224 */ /* 0x000fca00078e000f */
[----:B------:R0:W-:Y:S04]  /*0280*/  STG.E desc[UR10][R10.64+-0x20], R13 ;  /* 0xffffe00d0a007986 */ /* 0x0001e8000c10190a */
[----:B------:R-:W2:Y:S04]  /*0290*/  LDG.E R0, desc[UR10][R8.64+-0x1c] ;  /* 0xffffe40a08007981 */ /* 0x000ea8000c1e1900 */
[----:B------:R-:W2:Y:S02]  /*02a0*/  LDG.E R15, desc[UR10][R6.64+-0x1c] ;  /* 0xffffe40a060f7981 */ /* 0x000ea4000c1e1900 */
[----:B--2---:R-:W-:-:S05]  /*02b0*/  FADD R15, R0, R15 ;  /* 0x0000000f000f7221 */ /* 0x004fca0000000000 */
[----:B------:R1:W-:Y:S04]  /*02c0*/  STG.E desc[UR10][R10.64+-0x1c], R15 ;  /* 0xffffe40f0a007986 */ /* 0x0003e8000c10190a */
[----:B------:R-:W2:Y:S04]  /*02d0*/  LDG.E R0, desc[UR10][R8.64+-0x18] ;  /* 0xffffe80a08007981 */ /* 0x000ea8000c1e1900 */
[----:B------:R-:W2:Y:S02]  /*02e0*/  LDG.E R17, desc[UR10][R6.64+-0x18] ;  /* 0xffffe80a06117981 */ /* 0x000ea4000c1e1900 */
[----:B--2---:R-:W-:-:S05]  /*02f0*/  FADD R17, R0, R17 ;  /* 0x0000001100117221 */ /* 0x004fca0000000000 */
[----:B------:R2:W-:Y:S04]  /*0300*/  STG.E desc[UR10][R10.64+-0x18], R17 ;  /* 0xffffe8110a007986 */ /* 0x0005e8000c10190a */
[----:B------:R-:W3:Y:S04]  /*0310*/  LDG.E R0, desc[UR10][R8.64+-0x14] ;  /* 0xffffec0a08007981 */ /* 0x000ee8000c1e1900 */
[----:B------:R-:W3:Y:S02]  /*0320*/  LDG.E R19, desc[UR10][R6.64+-0x14] ;  /* 0xffffec0a06137981 */ /* 0x000ee4000c1e1900 */
[----:B---3--:R-:W-:-:S05]  /*0330*/  FADD R19, R0, R19 ;  /* 0x0000001300137221 */ /* 0x008fca0000000000 */
[----:B------:R3:W-:Y:S04]  /*0340*/  STG.E desc[UR10][R10.64+-0x14], R19 ;  /* 0xffffec130a007986 */ /* 0x0007e8000c10190a */
[----:B------:R-:W4:Y:S04]  /*0350*/  LDG.E R0, desc[UR10][R8.64+-0x10] ;  /* 0xfffff00a08007981 */ /* 0x000f28000c1e1900 */
[----:B0-----:R-:W4:Y:S02]  /*0360*/  LDG.E R13, desc[UR10][R6.64+-0x10] ;  /* 0xfffff00a060d7981 */ /* 0x001f24000c1e1900 */
[----:B----4-:R-:W-:-:S05]  /*0370*/  FADD R13, R0, R13 ;  /* 0x0000000d000d7221 */ /* 0x010fca0000000000 */
[----:B------:R0:W-:Y:S04]  /*0380*/  STG.E desc[UR10][R10.64+-0x10], R13 ;  /* 0xfffff00d0a007986 */ /* 0x0001e8000c10190a */
[----:B------:R-:W4:Y:S04]  /*0390*/  LDG.E R0, desc[UR10][R8.64+-0xc] ;  /* 0xfffff40a08007981 */ /* 0x000f28000c1e1900 */
[----:B-1----:R-:W4:Y:S02]  /*03a0*/  LDG.E R15, desc[UR10][R6.64+-0xc] ;  /* 0xfffff40a060f7981 */ /* 0x002f24000c1e1900 */
[----:B----4-:R-:W-:-:S05]  /*03b0*/  FADD R15, R0, R15 ;  /* 0x0000000f000f7221 */ /* 0x010fca0000000000 */
[----:B------:R1:W-:Y:S04]  /*03c0*/  STG.E desc[UR10][R10.64+-0xc], R15 ;  /* 0xfffff40f0a007986 */ /* 0x0003e8000c10190a */
[----:B------:R-:W4:Y:S04]  /*03d0*/  LDG.E R0, desc[UR10][R8.64+-0x8] ;  /* 0xfffff80a08007981 */ /* 0x000f28000c1e1900 */
[----:B--2---:R-:W4:Y:S02]  /*03e0*/  LDG.E R17, desc[UR10][R6.64+-0x8] ;  /* 0xfffff80a06117981 */ /* 0x004f24000c1e1900 */
[----:B----4-:R-:W-:-:S05]  /*03f0*/  FADD R17, R0, R17 ;  /* 0x0000001100117221 */ /* 0x010fca0000000000 */
[----:B------:R2:W-:Y:S04]  /*0400*/  STG.E desc[UR10][R10.64+-0x8], R17 ;  /* 0xfffff8110a007986 */ /* 0x0005e8000c10190a */
[----:B------:R-:W4:Y:S04]  /*0410*/  LDG.E R0, desc[UR10][R8.64+-0x4] ;  /* 0xfffffc0a08007981 */ /* 0x000f28000c1e1900 */
[----:B---3--:R-:W4:Y:S02]  /*0420*/  LDG.E R19, desc[UR10][R6.64+-0x4] ;  /* 0xfffffc0a06137981 */ /* 0x008f24000c1e1900 */
[----:B----4-:R-:W-:-:S05]  /*0430*/  FADD R19, R0, R19 ;  /* 0x0000001300137221 */ /* 0x010fca0000000000 */
        /* <DEDUP_REMOVED lines=20> */
[----:B------:R-:W-:Y:S04]  /*0580*/  STG.E desc[UR10][R10.64+0x10], R13 ;  /* 0x0000100d0a007986 */ /* 0x000fe8000c10190a */
        /* <DEDUP_REMOVED lines=8> */
[----:B------:R2:W4:Y:S04]  /*0610*/  LDG.E R0, desc[UR10][R8.64+0x1c] ;  /* 0x00001c0a08007981 */ /* 0x000528000c1e1900 */
[----:B---3--:R3:W4:Y:S01]  /*0620*/  LDG.E R19, desc[UR10][R6.64+0x1c] ;  /* 0x00001c0a06137981 */ /* 0x008722000c1e1900 */
[----:B------:R-:W-:Y:S01]  /*0630*/  UIADD3 UR4, UP0, UPT, UR4, -0x10, URZ ;  /* 0xfffffff004047890 */ /* 0x000fe2000ff1e0ff */
[----:B------:R-:W-:-:S03]  /*0640*/  IADD3 R4, P2, PT, R10, 0x40, RZ ;  /* 0x000000400a047810 */ /* 0x000fc60007f5e0ff */
[----:B------:R-:W-:Y:S01]  /*0650*/  UIADD3.X UR7, UPT, UPT, UR7, -0x1, URZ, UP0, !UPT ;  /* 0xffffffff07077890 */ /* 0x000fe200087fe4ff */
[----:B--2---:R-:W-:Y:S01]  /*0660*/  IADD3 R8, P0, PT, R8, 0x40, RZ ;  /* 0x0000004008087810 */ /* 0x004fe20007f1e0ff */
[----:B------:R-:W-:Y:S01]  /*0670*/  UISETP.NE.U32.AND UP0, UPT, UR4, URZ, UPT ;  /* 0x000000ff0400728c */ /* 0x000fe2000bf05070 */
[----:B0-----:R-:W-:Y:S01]  /*0680*/  IMAD.X R15, RZ, RZ, R11, P2 ;  /* 0x000000ffff0f7224 */ /* 0x001fe200010e060b */
[----:B---3--:R-:W-:Y:S02]  /*0690*/  IADD3 R6, P1, PT, R6, 0x40, RZ ;  /* 0x0000004006067810 */ /* 0x008fe40007f3e0ff */
[----:B------:R-:W-:Y:S01]  /*06a0*/  UISETP.NE.AND.EX UP0, UPT, UR7, URZ, UPT, UP0 ;  /* 0x000000ff0700728c */ /* 0x000fe2000bf05300 */
[----:B------:R-:W-:Y:S02]  /*06b0*/  IMAD.X R9, RZ, RZ, R9, P0 ;  /* 0x000000ffff097224 */ /* 0x000fe400000e0609 */
[----:B------:R-:W-:Y:S02]  /*06c0*/  IMAD.X R7, RZ, RZ, R7, P1 ;  /* 0x000000ffff077224 */ /* 0x000fe400008e0607 */
[----:B----4-:R-:W-:-:S05]  /*06d0*/  FADD R19, R0, R19 ;  /* 0x0000001300137221 */ /* 0x010fca0000000000 */
[----:B------:R1:W-:Y:S01]  /*06e0*/  STG.E desc[UR10][R10.64+0x1c], R19 ;  /* 0x00001c130a007986 */ /* 0x0003e2000c10190a */
[----:B------:R-:W-:Y:S05]  /*06f0*/  BRA.U UP0, `(.L_x_6) ;  /* 0xfffffff900cc7547 */ /* 0x000fea000b83ffff */
.L_x_5:
[----:B------:R-:W-:-:S04]  /*0700*/  ISETP.NE.U32.AND P0, PT, RZ, UR12, PT ;  /* 0x0000000cff007c0c */ /* 0x000fc8000bf05070 */
[----:B------:R-:W-:-:S13]  /*0710*/  ISETP.NE.AND.EX P0, PT, RZ, RZ, PT, P0 ;  /* 0x000000ffff00720c */ /* 0x000fda0003f05300 */
[----:B0-----:R-:W-:Y:S05]  /*0720*/  @!P0 EXIT ;  /* 0x000000000000894d */ /* 0x001fea0003800000 */
[----:B------:R-:W-:Y:S02]  /*0730*/  UISETP.GE.U32.AND UP0, UPT, UR12, 0x8, UPT ;  /* 0x000000080c00788c */ /* 0x000fe4000bf06070 */
[----:B------:R-:W-:Y:S02]  /*0740*/  ULOP3.LUT UR7, UR8, 0x7, URZ, 0xc0, !UPT ;  /* 0x0000000708077892 */ /* 0x000fe4000f8ec0ff */
[----:B------:R-:W-:-:S09]  /*0750*/  UISETP.GE.U32.AND.EX UP0, UPT, URZ, URZ, UPT, UP0 ;  /* 0x000000ffff00728c */ /* 0x000fd2000bf06100 */
[----:B------:R-:W-:Y:S05]  /*0760*/  BRA.U !UP0, `(.L_x_7) ;  /* 0x0000000508ec7547 */ /* 0x000fea000b800000 */
[----:B------:R-:W0:Y:S01]  /*0770*/  LDCU.128 UR12, c[0x0][0x380] ;  /* 0x00007000ff0c77ac */ /* 0x000e220008000c00 */
[----:B------:R-:W-:Y:S01]  /*0780*/  IADD3 R13, P0, PT, R2, UR5, RZ ;  /* 0x00000005020d7c10 */ /* 0x000fe2000ff1e0ff */
[----:B------:R-:W2:Y:S03]  /*0790*/  LDCU.64 UR16, c[0x0][0x390] ;  /* 0x00007200ff1077ac */ /* 0x000ea60008000a00 */
[----:B------:R-:W-:Y:S01]  /*07a0*/  IADD3.X R0, PT, PT, R5, UR6, RZ, P0, !PT ;  /* 0x0000000605007c10 */ /* 0x000fe200087fe4ff */
[----:B-1----:R-:W-:-:S03]  /*07b0*/  IMAD.SHL.U32 R10, R13, 0x4, RZ ;  /* 0x000000040d0a7824 */ /* 0x002fc600078e00ff */
[----:B------:R-:W-:Y:S02]  /*07c0*/  SHF.L.U64.HI R13, R13, 0x2, R0 ;  /* 0x000000020d0d7819 */ /* 0x000fe40000010200 */
[C---:B0-----:R-:W-:Y:S02]  /*07d0*/  IADD3 R8, P1, PT, R10.reuse, UR14, RZ ;  /* 0x0000000e0a087c10 */ /* 0x041fe4000ff3e0ff */
[----:B------:R-:W-:Y:S02]  /*07e0*/  IADD3 R6, P0, PT, R10, UR12, RZ ;  /* 0x0000000c0a067c10 */ /* 0x000fe4000ff1e0ff */
[C---:B------:R-:W-:Y:S02]  /*07f0*/  IADD3.X R9, PT, PT, R13.reuse, UR15, RZ, P1, !PT ;  /* 0x0000000f0d097c10 */ /* 0x040fe40008ffe4ff */
[----:B------:R-:W-:-:S04]  /*0800*/  IADD3.X R7, PT, PT, R13, UR13, RZ, P0, !PT ;  /* 0x0000000d0d077c10 */ /* 0x000fc800087fe4ff */
[----:B------:R-:W3:Y:S04]  /*0810*/  LDG.E R9, desc[UR10][R8.64] ;  /* 0x0000000a08097981 */ /* 0x000ee8000c1e1900 */
[----:B------:R-:W3:Y:S01]  /*0820*/  LDG.E R6, desc[UR10][R6.64] ;  /* 0x0000000a06067981 */ /* 0x000ee2000c1e1900 */
[----:B------:R-:W-:-:S06]  /*0830*/  UIADD3 UR4, UPT, UPT, UR5, 0x1, URZ ;  /* 0x0000000105047890 */ /* 0x000fcc000fffe0ff */
[----:B------:R-:W-:-:S05]  /*0840*/  IADD3 R4, P0, PT, R2, UR4, RZ ;  /* 0x0000000402047c10 */ /* 0x000fca000ff1e0ff */
[----:B------:R-:W-:Y:S02]  /*0850*/  IMAD.X R11, RZ, RZ, R5, P0 ;  /* 0x000000ffff0b7224 */ /* 0x000fe400000e0605 */
[----:B------:R-:W-:Y:S01]  /*0860*/  IMAD.SHL.U32 R0, R4, 0x4, RZ ;  /* 0x0000000404007824 */ /* 0x000fe200078e00ff */
[----:B--2---:R-:W-:Y:S02]  /*0870*/  IADD3 R10, P0, PT, R10, UR16, RZ ;  /* 0x000000100a0a7c10 */ /* 0x004fe4000ff1e0ff */
[----:B------:R-:W-:Y:S02]  /*0880*/  SHF.L.U64.HI R4, R4, 0x2, R11 ;  /* 0x0000000204047819 */ /* 0x000fe4000001020b */
[C---:B------:R-:W-:Y:S02]  /*0890*/  IADD3 R14, P2, PT, R0.reuse, UR14, RZ ;  /* 0x0000000e000e7c10 */ /* 0x040fe4000ff5e0ff */
[----:B------:R-:W-:Y:S02]  /*08a0*/  IADD3 R12, P1, PT, R0, UR12, RZ ;  /* 0x0000000c000c7c10 */ /* 0x000fe4000ff3e0ff */
[----:B------:R-:W-:-:S02]  /*08b0*/  IADD3.X R11, PT, PT, R13, UR17, RZ, P0, !PT ;  /* 0x000000110d0b7c10 */ /* 0x000fc400087fe4ff */
[C---:B------:R-:W-:Y:S02]  /*08c0*/  IADD3.X R15, PT, PT, R4.reuse, UR15, RZ, P2, !PT ;  /* 0x0000000f040f7c10 */ /* 0x040fe400097fe4ff */
[----:B------:R-:W-:Y:S01]  /*08d0*/  IADD3.X R13, PT, PT, R4, UR13, RZ, P1, !PT ;  /* 0x0000000d040d7c10 */ /* 0x000fe20008ffe4ff */
[----:B---3--:R-:W-:-:S05]  /*08e0*/  FADD R19, R6, R9 ;  /* 0x0000000906137221 */ /* 0x008fca0000000000 */
[----:B------:R0:W-:Y:S04]  /*08f0*/  STG.E desc[UR10][R10.64], R19 ;  /* 0x000000130a007986 */ /* 0x0001e8000c10190a */
[----:B------:R-:W0:Y:S04]  /*0900*/  LDG.E R12, desc[UR10][R12.64] ;  /* 0x0000000a0c0c7981 */ /* 0x000e28000c1e1900 */
[----:B------:R-:W0:Y:S01]  /*0910*/  LDG.E R15, desc[UR10][R14.64] ;  /* 0x0000000a0e0f7981 */ /* 0x000e22000c1e1900 */
[----:B------:R-:W-:-:S06]  /*0920*/  UIADD3 UR4, UPT, UPT, UR5, 0x2, URZ ;  /* 0x0000000205047890 */ /* 0x000fcc000fffe0ff */
[----:B------:R-:W-:-:S05]  /*0930*/  IADD3 R20, P0, PT, R2, UR4, RZ ;  /* 0x0000000402147c10 */ /* 0x000fca000ff1e0ff */
[----:B------:R-:W-:Y:S02]  /*0940*/  IMAD.X R7, RZ, RZ, R5, P0 ;  /* 0x000000ffff077224 */ /* 0x000fe400000e0605 */
        /* <DEDUP_REMOVED lines=8> */
[----:B0-----:R-:W-:-:S05]  /*09d0*/  FADD R19, R12, R15 ;  /* 0x0000000f0c137221 */ /* 0x001fca0000000000 */
        /* <DEDUP_REMOVED lines=61> */
[----:B------:R-:W2:Y:S04]  /*0db0*/  LDG.E R8, desc[UR10][R8.64] ;  /* 0x0000000a08087981 */ /* 0x000ea8000c1e1900 */
[----:B------:R-:W2:Y:S01]  /*0dc0*/  LDG.E R17, desc[UR10][R16.64] ;  /* 0x0000000a10117981 */ /* 0x000ea2000c1e1900 */
        /* <DEDUP_REMOVED lines=13> */
[----:B------:R-:W3:Y:S04]  /*0ea0*/  LDG.E R12, desc[UR10][R12.64] ;  /* 0x0000000a0c0c7981 */ /* 0x000ee8000c1e1900 */
[----:B------:R-:W3:Y:S01]  /*0eb0*/  LDG.E R15, desc[UR10][R14.64] ;  /* 0x0000000a0e0f7981 */ /* 0x000ee2000c1e1900 */
[----:B0-----:R-:W-:-:S04]  /*0ec0*/  IADD3 R6, P0, PT, R0, UR16, RZ ;  /* 0x0000001000067c10 */ /* 0x001fc8000ff1e0ff */
[----:B------:R-:W-:Y:S01]  /*0ed0*/  IADD3.X R7, PT, PT, R4, UR17, RZ, P0, !PT ;  /* 0x0000001104077c10 */ /* 0x000fe200087fe4ff */
[----:B------:R-:W-:Y:S01]  /*0ee0*/  UIADD3 UR5, UPT, UPT, UR5, 0x8, URZ ;  /* 0x0000000805057890 */ /* 0x000fe2000fffe0ff */
[----:B------:R-:W-:Y:S01]  /*0ef0*/  UMOV UR6, URZ ;  /* 0x000000ff00067c82 */ /* 0x000fe20008000000 */
[----:B---3--:R-:W-:-:S05]  /*0f00*/  FADD R9, R12, R15 ;  /* 0x0000000f0c097221 */ /* 0x008fca0000000000 */
[----:B------:R2:W-:Y:S05]  /*0f10*/  STG.E desc[UR10][R6.64], R9 ;  /* 0x0000000906007986 */ /* 0x0005ea000c10190a */
.L_x_7:
[----:B------:R-:W-:-:S04]  /*0f20*/  ISETP.NE.U32.AND P0, PT, RZ, UR7, PT ;  /* 0x00000007ff007c0c */ /* 0x000fc8000bf05070 */
[----:B------:R-:W-:-:S13]  /*0f30*/  ISETP.NE.AND.EX P0, PT, RZ, RZ, PT, P0 ;  /* 0x000000ffff00720c */ /* 0x000fda0003f05300 */
[----:B------:R-:W-:Y:S05]  /*0f40*/  @!P0 EXIT ;  /* 0x000000000000894d */ /* 0x000fea0003800000 */
[----:B------:R-:W-:Y:S01]  /*0f50*/  UISETP.GE.U32.AND UP0, UPT, UR7, 0x4, UPT ;  /* 0x000000040700788c */ /* 0x000fe2000bf06070 */
[----:B------:R-:W0:Y:S03]  /*0f60*/  LDCU.64 UR20, c[0x0][0x390] ;  /* 0x00007200ff1477ac */ /* 0x000e260008000a00 */
[----:B------:R-:W-:Y:S01]  /*0f70*/  UISETP.GE.U32.AND.EX UP0, UPT, URZ, URZ, UPT, UP0 ;  /* 0x000000ffff00728c */ /* 0x000fe2000bf06100 */
[----:B------:R-:W3:Y:S01]  /*0f80*/  LDCU.128 UR16, c[0x0][0x380] ;  /* 0x00007000ff1077ac */ /* 0x000ee20008000c00 */
[----:B------:R-:W-:Y:S01]  /*0f90*/  ULOP3.LUT UR7, UR8, 0x3, URZ, 0xc0, !UPT ;  /* 0x0000000308077892 */ /* 0x000fe2000f8ec0ff */
[----:B------:R-:W-:-:S06]  /*0fa0*/  UMOV UR4, URZ ;  /* 0x000000ff00047c82 */ /* 0x000fcc0008000000 */
[----:B------:R-:W-:Y:S05]  /*0fb0*/  BRA.U !UP0, `(.L_x_8) ;  /* 0x0000000108fc7547 */ /* 0x000fea000b800000 */
[----:B------:R-:W4:Y:S01]  /*0fc0*/  LDCU.128 UR12, c[0x0][0x380] ;  /* 0x00007000ff0c77ac */ /* 0x000f220008000c00 */
[----:B------:R-:W-:Y:S01]  /*0fd0*/  IADD3 R0, P0, PT, R2, UR5, RZ ;  /* 0x0000000502007c10 */ /* 0x000fe2000ff1e0ff */
[----:B------:R-:W5:Y:S03]  /*0fe0*/  LDCU.64 UR8, c[0x0][0x390] ;  /* 0x00007200ff0877ac */ /* 0x000f660008000a00 */
[----:B--2---:R-:W-:Y:S01]  /*0ff0*/  IADD3.X R7, PT, PT, R5, UR6, RZ, P0, !PT ;  /* 0x0000000605077c10 */ /* 0x004fe200087fe4ff */
[----:B-1----:R-:W-:-:S03]  /*1000*/  IMAD.SHL.U32 R10, R0, 0x4, RZ ;  /* 0x00000004000a7824 */ /* 0x002fc600078e00ff */
[----:B------:R-:W-:Y:S02]  /*1010*/  SHF.L.U64.HI R0, R0, 0x2, R7 ;  /* 0x0000000200007819 */ /* 0x000fe40000010207 */
[C---:B----4-:R-:W-:Y:S02]  /*1020*/  IADD3 R8, P1, PT, R10.reuse, UR14, RZ ;  /* 0x0000000e0a087c10 */ /* 0x050fe4000ff3e0ff */
[----:B------:R-:W-:Y:S02]  /*1030*/  IADD3 R6, P0, PT, R10, UR12, RZ ;  /* 0x0000000c0a067c10 */ /* 0x000fe4000ff1e0ff */
[C---:B------:R-:W-:Y:S02]  /*1040*/  IADD3.X R9, PT, PT, R0.reuse, UR15, RZ, P1, !PT ;  /* 0x0000000f00097c10 */ /* 0x040fe40008ffe4ff */
[----:B------:R-:W-:-:S04]  /*1050*/  IADD3.X R7, PT, PT, R0, UR13, RZ, P0, !PT ;  /* 0x0000000d00077c10 */ /* 0x000fc800087fe4ff */
[----:B------:R-:W2:Y:S04]  /*1060*/  LDG.E R9, desc[UR10][R8.64] ;  /* 0x0000000a08097981 */ /* 0x000ea8000c1e1900 */
[----:B------:R-:W2:Y:S01]  /*1070*/  LDG.E R6, desc[UR10][R6.64] ;  /* 0x0000000a06067981 */ /* 0x000ea2000c1e1900 */
[----:B------:R-:W-:-:S06]  /*1080*/  UIADD3 UR6, UPT, UPT, UR5, 0x1, URZ ;  /* 0x0000000105067890 */ /* 0x000fcc000fffe0ff */
[----:B------:R-:W-:-:S05]  /*1090*/  IADD3 R4, P0, PT, R2, UR6, RZ ;  /* 0x0000000602047c10 */ /* 0x000fca000ff1e0ff */
[----:B------:R-:W-:Y:S02]  /*10a0*/  IMAD.X R11, RZ, RZ, R5, P0 ;  /* 0x000000ffff0b7224 */ /* 0x000fe400000e0605 */
[----:B------:R-:W-:Y:S01]  /*10b0*/  IMAD.SHL.U32 R16, R4, 0x4, RZ ;  /* 0x0000000404107824 */ /* 0x000fe200078e00ff */
[----:B-----5:R-:W-:Y:S02]  /*10c0*/  IADD3 R10, P0, PT, R10, UR8, RZ ;  /* 0x000000080a0a7c10 */ /* 0x020fe4000ff1e0ff */
        /* <DEDUP_REMOVED lines=8> */
[----:B------:R-:W1:Y:S04]  /*1150*/  LDG.E R12, desc[UR10][R12.64] ;  /* 0x0000000a0c0c7981 */ /* 0x000e68000c1e1900 */
[----:B------:R-:W1:Y:S01]  /*1160*/  LDG.E R15, desc[UR10][R14.64] ;  /* 0x0000000a0e0f7981 */ /* 0x000e62000c1e1900 */
        /* <DEDUP_REMOVED lines=11> */
[----:B-1----:R-:W-:-:S05]  /*1220*/  FADD R19, R12, R15 ;  /* 0x0000000f0c137221 */ /* 0x002fca0000000000 */
        /* <DEDUP_REMOVED lines=20> */
[----:B------:R-:W-:Y:S01]  /*1370*/  UIADD3 UR5, UPT, UPT, UR5, 0x4, URZ ;  /* 0x0000000405057890 */ /* 0x000fe2000fffe0ff */
[----:B------:R-:W-:Y:S01]  /*1380*/  UMOV UR6, URZ ;  /* 0x000000ff00067c82 */ /* 0x000fe20008000000 */
[----:B--2---:R-:W-:-:S05]  /*1390*/  FADD R9, R12, R15 ;  /* 0x0000000f0c097221 */ /* 0x004fca0000000000 */
[----:B------:R4:W-:Y:S05]  /*13a0*/  STG.E desc[UR10][R6.64], R9 ;  /* 0x0000000906007986 */ /* 0x0009ea000c10190a */
.L_x_8:
[----:B------:R-:W-:-:S04]  /*13b0*/  ISETP.NE.U32.AND P0, PT, RZ, UR7, PT ;  /* 0x00000007ff007c0c */ /* 0x000fc8000bf05070 */
[----:B------:R-:W-:-:S13]  /*13c0*/  ISETP.NE.AND.EX P0, PT, RZ, UR4, PT, P0 ;  /* 0x00000004ff007c0c */ /* 0x000fda000bf05300 */
[----:B0--3--:R-:W-:Y:S05]  /*13d0*/  @!P0 EXIT ;  /* 0x000000000000894d */ /* 0x009fea0003800000 */
.L_x_9:
[----:B------:R-:W-:-:S04]  /*13e0*/  IADD3 R0, P0, PT, R2, UR5, RZ ;  /* 0x0000000502007c10 */ /* 0x000fc8000ff1e0ff */
[----:B--2-4-:R-:W-:Y:S01]  /*13f0*/  IADD3.X R7, PT, PT, R5, UR6, RZ, P0, !PT ;  /* 0x0000000605077c10 */ /* 0x014fe200087fe4ff */
[----:B01----:R-:W-:-:S03]  /*1400*/  IMAD.SHL.U32 R10, R0, 0x4, RZ ;  /* 0x00000004000a7824 */ /* 0x003fc600078e00ff */
[----:B------:R-:W-:Y:S02]  /*1410*/  SHF.L.U64.HI R0, R0, 0x2, R7 ;  /* 0x0000000200007819 */ /* 0x000fe40000010207 */
[C---:B------:R-:W-:Y:S02]  /*1420*/  IADD3 R8, P1, PT, R10.reuse, UR18, RZ ;  /* 0x000000120a087c10 */ /* 0x040fe4000ff3e0ff */
[----:B------:R-:W-:Y:S02]  /*1430*/  IADD3 R6, P0, PT, R10, UR16, RZ ;  /* 0x000000100a067c10 */ /* 0x000fe4000ff1e0ff */
[C---:B------:R-:W-:Y:S02]  /*1440*/  IADD3.X R9, PT, PT, R0.reuse, UR19, RZ, P1, !PT ;  /* 0x0000001300097c10 */ /* 0x040fe40008ffe4ff */
[----:B------:R-:W-:-:S04]  /*1450*/  IADD3.X R7, PT, PT, R0, UR17, RZ, P0, !PT ;  /* 0x0000001100077c10 */ /* 0x000fc800087fe4ff */
[----:B------:R-:W2:Y:S04]  /*1460*/  LDG.E R9, desc[UR10][R8.64] ;  /* 0x0000000a08097981 */ /* 0x000ea8000c1e1900 */
[----:B------:R-:W2:Y:S01]  /*1470*/  LDG.E R6, desc[UR10][R6.64] ;  /* 0x0000000a06067981 */ /* 0x000ea2000c1e1900 */
[----:B------:R-:W-:-:S04]  /*1480*/  IADD3 R10, P0, PT, R10, UR20, RZ ;  /* 0x000000140a0a7c10 */ /* 0x000fc8000ff1e0ff */
[----:B------:R-:W-:Y:S01]  /*1490*/  IADD3.X R11, PT, PT, R0, UR21, RZ, P0, !PT ;  /* 0x00000015000b7c10 */ /* 0x000fe200087fe4ff */
[----:B------:R-:W-:-:S04]  /*14a0*/  UIADD3 UR7, UP0, UPT, UR7, -0x1, URZ ;  /* 0xffffffff07077890 */ /* 0x000fc8000ff1e0ff */
[----:B------:R-:W-:Y:S02]  /*14b0*/  UIADD3.X UR4, UPT, UPT, UR4, -0x1, URZ, UP0, !UPT ;  /* 0xffffffff04047890 */ /* 0x000fe400087fe4ff */
[----:B------:R-:W-:-:S04]  /*14c0*/  UISETP.NE.U32.AND UP0, UPT, UR7, URZ, UPT ;  /* 0x000000ff0700728c */ /* 0x000fc8000bf05070 */
[----:B------:R-:W-:Y:S02]  /*14d0*/  UISETP.NE.AND.EX UP0, UPT, UR4, URZ, UPT, UP0 ;  /* 0x000000ff0400728c */ /* 0x000fe4000bf05300 */
[----:B------:R-:W-:Y:S01]  /*14e0*/  UIADD3 UR5, UPT, UPT, UR5, 0x1, URZ ;  /* 0x0000000105057890 */ /* 0x000fe2000fffe0ff */
[----:B------:R-:W-:Y:S01]  /*14f0*/  UMOV UR6, URZ ;  /* 0x000000ff00067c82 */ /* 0x000fe20008000000 */
[----:B--2---:R-:W-:-:S05]  /*1500*/  FADD R13, R6, R9 ;  /* 0x00000009060d7221 */ /* 0x004fca0000000000 */
[----:B------:R0:W-:Y:S01]  /*1510*/  STG.E desc[UR10][R10.64], R13 ;  /* 0x0000000d0a007986 */ /* 0x0001e2000c10190a */
[----:B------:R-:W-:Y:S05]  /*1520*/  BRA.U UP0, `(.L_x_9) ;  /* 0xfffffffd00ac7547 */ /* 0x000fea000b83ffff */
[----:B------:R-:W-:Y:S05]  /*1530*/  EXIT ;  /* 0x000000000000794d */ /* 0x000fea0003800000 */
.L_x_10:
        /* <DEDUP_REMOVED lines=12> */
.L_x_13:


//--------------------- .text._Z11kernel_1t1ePfS_S_m --------------------------
	.section	.text._Z11kernel_1t1ePfS_S_m,"ax",@progbits
	.align	128
        .global         _Z11kernel_1t1ePfS_S_m
        .type           _Z11kernel_1t1ePfS_S_m,@function
        .size           _Z11kernel_1t1ePfS_S_m,(.L_x_14 - _Z11kernel_1t1ePfS_S_m)
        .other          _Z11kernel_1t1ePfS_S_m,@"STO_CUDA_ENTRY STV_DEFAULT"
_Z11kernel_1t1ePfS_S_m:
.text._Z11kernel_1t1ePfS_S_m:
[----:B------:R-:W-:Y:S01]  /*0000*/  LDC R1, c[0x0][0x37c] ;  /* 0x0000df00ff017b82 */ /* 0x000fe20000000800 */
[----:B------:R-:W0:Y:S07]  /*0010*/  S2R R0, SR_TID.Y ;  /* 0x0000000000007919 */ /* 0x000e2e0000002200 */
[----:B------:R-:W0:Y:S01]  /*0020*/  LDC R3, c[0x0][0x364] ;  /* 0x0000d900ff037b82 */ /* 0x000e220000000800 */
[----:B------:R-:W1:Y:S01]  /*0030*/  LDCU.64 UR6, c[0x0][0x398] ;  /* 0x00007300ff0677ac */ /* 0x000e620008000a00 */
[----:B------:R-:W2:Y:S06]  /*0040*/  S2R R7, SR_TID.X ;  /* 0x0000000000077919 */ /* 0x000eac0000002100 */
[----:B------:R-:W0:Y:S08]  /*0050*/  S2UR UR4, SR_CTAID.Y ;  /* 0x00000000000479c3 */ /* 0x000e300000002600 */
[----:B------:R-:W2:Y:S08]  /*0060*/  S2UR UR5, SR_CTAID.X ;  /* 0x00000000000579c3 */ /* 0x000eb00000002500 */
[----:B------:R-:W2:Y:S01]  /*0070*/  LDC R2, c[0x0][0x360] ;  /* 0x0000d800ff027b82 */ /* 0x000ea20000000800 */
[----:B0-----:R-:W-:-:S02]  /*0080*/  IMAD R0, R3, UR4, R0 ;  /* 0x0000000403007c24 */ /* 0x001fc4000f8e0200 */
[----:B--2---:R-:W-:-:S05]  /*0090*/  IMAD R7, R2, UR5, R7 ;  /* 0x0000000502077c24 */ /* 0x004fca000f8e0207 */
[----:B------:R-:W-:Y:S02]  /*00a0*/  ISETP.GT.U32.AND P0, PT, R0, R7, PT ;  /* 0x000000070000720c */ /* 0x000fe40003f04070 */
[----:B------:R-:W-:-:S04]  /*00b0*/  SHF.R.S32.HI R2, RZ, 0x1f, R7 ;  /* 0x0000001fff027819 */ /* 0x000fc80000011407 */
[----:B------:R-:W-:-:S04]  /*00c0*/  ISETP.GT.U32.AND.EX P0, PT, RZ, R2, PT, P0 ;  /* 0x00000002ff00720c */ /* 0x000fc80003f04100 */
[----:B------:R-:W-:Y:S02]  /*00d0*/  SEL R3, R0, R7, P0 ;  /* 0x0000000700037207 */ /* 0x000fe40000000000 */
[----:B------:R-:W-:Y:S02]  /*00e0*/  SEL R2, R2, RZ, !P0 ;  /* 0x000000ff02027207 */ /* 0x000fe40004000000 */
[----:B-1----:R-:W-:-:S04]  /*00f0*/  ISETP.GE.U32.AND P0, PT, R3, UR6, PT ;  /* 0x0000000603007c0c */ /* 0x002fc8000bf06070 */
[----:B------:R-:W-:-:S13]  /*0100*/  ISETP.GE.U32.AND.EX P0, PT, R2, UR7, PT, P0 ;  /* 0x0000000702007c0c */ /* 0x000fda000bf06100 */
[----:B------:R-:W-:Y:S05]  /*0110*/  @P0 EXIT ;  /* 0x000000000000094d */ /* 0x000fea0003800000 */
[----:B------:R-:W0:Y:S01]  /*0120*/  LDC.64 R2, c[0x0][0x380] ;  /* 0x0000e000ff027b82 */ /* 0x000e220000000a00 */
[----:B------:R-:W1:Y:S01]  /*0130*/  LDCU.64 UR4, c[0x0][0x358] ;  /* 0x00006b00ff0477ac */ /* 0x000e620008000a00 */
[----:B------:R-:W-:-:S06]  /*0140*/  IMAD R9, R0, UR6, R7 ;  /* 0x0000000600097c24 */ /* 0x000fcc000f8e0207 */
[----:B------:R-:W2:Y:S08]  /*0150*/  LDC.64 R4, c[0x0][0x388] ;  /* 0x0000e200ff047b82 */ /* 0x000eb00000000a00 */
[----:B------:R-:W3:Y:S01]  /*0160*/  LDC.64 R6, c[0x0][0x390] ;  /* 0x0000e400ff067b82 */ /* 0x000ee20000000a00 */
[----:B0-----:R-:W-:-:S06]  /*0170*/  IMAD.WIDE R2, R9, 0x4, R2 ;  /* 0x0000000409027825 */ /* 0x001fcc00078e0202 */
[----:B-1----:R-:W4:Y:S01]  /*0180*/  LDG.E R2, desc[UR4][R2.64] ;  /* 0x0000000402027981 */ /* 0x002f22000c1e1900 */
[----:B--2---:R-:W-:-:S06]  /*0190*/  IMAD.WIDE R4, R9, 0x4, R4 ;  /* 0x0000000409047825 */ /* 0x004fcc00078e0204 */
[----:B------:R-:W4:Y:S01]  /*01a0*/  LDG.E R5, desc[UR4][R4.64] ;  /* 0x0000000404057981 */ /* 0x000f22000c1e1900 */
[----:B---3--:R-:W-:-:S04]  /*01b0*/  IMAD.WIDE R6, R9, 0x4, R6 ;  /* 0x0000000409067825 */ /* 0x008fc800078e0206 */
[----:B----4-:R-:W-:-:S05]  /*01c0*/  FADD R9, R2, R5 ;  /* 0x0000000502097221 */ /* 0x010fca0000000000 */
[----:B------:R-:W-:Y:S01]  /*01d0*/  STG.E desc[UR4][R6.64], R9 ;  /* 0x0000000906007986 */ /* 0x000fe2000c101904 */
[----:B------:R-:W-:Y:S05]  /*01e0*/  EXIT ;  /* 0x000000000000794d */ /* 0x000fea0003800000 */
.L_x_11:
        /* <DEDUP_REMOVED lines=9> */
.L_x_14:


//--------------------- .nv.shared.reserved.0     --------------------------
	.section	.nv.shared.reserved.0,"aw",@nobits
	.weak		__nv_reservedSMEM_offset_0_alias
	.size		__nv_reservedSMEM_offset_0_alias, 0, 64
	.other		__nv_reservedSMEM_offset_0_alias,@"STO_CUDA_RESERVED_SHARED STV_DEFAULT"
__nv_reservedSMEM_offset_0_alias:
	.zero		0
	.zero		64


//--------------------- .nv.constant0._Z11kernel_1t1cPfS_S_m --------------------------
	.section	.nv.constant0._Z11kernel_1t1cPfS_S_m,"a",@progbits
	.sectionflags	@""
	.align	4
.nv.constant0._Z11kernel_1t1cPfS_S_m:
	.zero		928


//--------------------- .nv.constant0._Z11kernel_1t1rPfS_S_m --------------------------
	.section	.nv.constant0._Z11kernel_1t1rPfS_S_m,"a",@progbits
	.sectionflags	@""
	.align	4
.nv.constant0._Z11kernel_1t1rPfS_S_m:
	.zero		928


//--------------------- .nv.constant0._Z11kernel_1t1ePfS_S_m --------------------------
	.section	.nv.constant0._Z11kernel_1t1ePfS_S_m,"a",@progbits
	.sectionflags	@""
	.align	4
.nv.constant0._Z11kernel_1t1ePfS_S_m:
	.zero		928


//--------------------- SYMBOLS --------------------------

	.type		.nv.reservedSmem.offset0,@object
	.size		.nv.reservedSmem.offset0,0x4
